	.target	sm_90a

	.elftype	@"ET_EXEC"


//--------------------- .note.nv.tkinfo           --------------------------
	.section	.note.nv.tkinfo,"",@"SHT_NOTE"
	.sectionflags	@"SHF_NOTE_NV_TKINFO"
	.tkinfo
        /*0018*/ 	.word	0x00000002
        /*0030*/ 	.string	""
        /*0030*/ 	.string	"ptxas"
        /*0030*/ 	.string	"Cuda compilation tools, release 13.0, V13.0.88"
        /*0030*/ 	.string	"Build cuda_13.0.r13.0/compiler.36424714_0"
        /*0030*/ 	.string	"-arch sm_90a -m 64 "



//--------------------- .note.nv.cuinfo           --------------------------
	.section	.note.nv.cuinfo,"",@"SHT_NOTE"
	.sectionflags	@"SHF_NOTE_NV_CUINFO"
        /*0018*/ 	.short	0x0002
        /*001a*/ 	.short	0x005a
        /*001c*/ 	.short	0x0082
	.zero		2


//--------------------- .nv.info                  --------------------------
	.section	.nv.info,"",@"SHT_CUDA_INFO"
	.align	4


	//----- nvinfo : EIATTR_REGCOUNT
	.align		4
        /*0000*/ 	.byte	0x04, 0x2f
        /*0002*/ 	.short	(.L_15 - .L_14)
	.align		4
.L_14:
        /*0004*/ 	.word	index@(_ZN7cutlass13device_kernelINS_4gemm6kernel13GemmUniversalIN4cute5tupleIJiiiiEEENS1_10collective13CollectiveMmaINS1_34MainloopSm90TmaGmmaWarpSpecializedILi3ENS5_IJNS4_1CILi2EEESB_NSA_ILi1EEEEEENS1_32KernelTmaWarpSpecializedPingpongEEENS5_IJNSA_ILi64EEENSA_ILi128EEESG_EEENS_10tfloat32_tENS5_IJlSC_lEEESJ_SK_NS4_8TiledMMAINS4_8MMA_AtomIJNS4_4SM904GMMA30MMA_64x128x8_F32TF32TF32_SS_TNILNSO_7ScaleInE1ELSQ_1EEEEEENS4_6LayoutINS5_IJSC_SC_SC_EEENS5_IJNSA_ILi0EEESV_SV_EEEEENS5_IJNS4_10UnderscoreESY_SY_EEEEENS4_23SM90_TMA_LOAD_MULTICASTENS4_14ComposedLayoutINS4_7SwizzleILi3ELi4ELi3EEENS4_18smem_ptr_flag_bitsILi32EEENST_INS5_IJNSA_ILi8EEENSA_ILi32EEEEEENS5_IJS18_SC_EEEEEEEvNS4_8identityES11_S1C_vS1D_EENS_8epilogue10collective6detail29Sm90TmaWarpSpecializedAdapterINS1G_15DefaultEpilogueISJ_SK_SK_NS1F_6thread17LinearCombinationISJ_Li1EffLNS1K_9ScaleType4KindE0ELNS_15FloatRoundStyleE2ESJ_EENS1_15EpilogueDefaultEEEEEvvEEEEvNT_6ParamsE)
        /*0008*/ 	.word	0x000000a8


	//----- nvinfo : EIATTR_FRAME_SIZE
	.align		4
.L_15:
        /*000c*/ 	.byte	0x04, 0x11
        /*000e*/ 	.short	(.L_17 - .L_16)
	.align		4
.L_16:
        /*0010*/ 	.word	index@(_ZN7cutlass13device_kernelINS_4gemm6kernel13GemmUniversalIN4cute5tupleIJiiiiEEENS1_10collective13CollectiveMmaINS1_34MainloopSm90TmaGmmaWarpSpecializedILi3ENS5_IJNS4_1CILi2EEESB_NSA_ILi1EEEEEENS1_32KernelTmaWarpSpecializedPingpongEEENS5_IJNSA_ILi64EEENSA_ILi128EEESG_EEENS_10tfloat32_tENS5_IJlSC_lEEESJ_SK_NS4_8TiledMMAINS4_8MMA_AtomIJNS4_4SM904GMMA30MMA_64x128x8_F32TF32TF32_SS_TNILNSO_7ScaleInE1ELSQ_1EEEEEENS4_6LayoutINS5_IJSC_SC_SC_EEENS5_IJNSA_ILi0EEESV_SV_EEEEENS5_IJNS4_10UnderscoreESY_SY_EEEEENS4_23SM90_TMA_LOAD_MULTICASTENS4_14ComposedLayoutINS4_7SwizzleILi3ELi4ELi3EEENS4_18smem_ptr_flag_bitsILi32EEENST_INS5_IJNSA_ILi8EEENSA_ILi32EEEEEENS5_IJS18_SC_EEEEEEEvNS4_8identityES11_S1C_vS1D_EENS_8epilogue10collective6detail29Sm90TmaWarpSpecializedAdapterINS1G_15DefaultEpilogueISJ_SK_SK_NS1F_6thread17LinearCombinationISJ_Li1EffLNS1K_9ScaleType4KindE0ELNS_15FloatRoundStyleE2ESJ_EENS1_15EpilogueDefaultEEEEEvvEEEEvNT_6ParamsE)
        /*0014*/ 	.word	0x00000008


	//----- nvinfo : EIATTR_MIN_STACK_SIZE
	.align		4
.L_17:
        /*0018*/ 	.byte	0x04, 0x12
        /*001a*/ 	.short	(.L_19 - .L_18)
	.align		4
.L_18:
        /*001c*/ 	.word	index@(_ZN7cutlass13device_kernelINS_4gemm6kernel13GemmUniversalIN4cute5tupleIJiiiiEEENS1_10collective13CollectiveMmaINS1_34MainloopSm90TmaGmmaWarpSpecializedILi3ENS5_IJNS4_1CILi2EEESB_NSA_ILi1EEEEEENS1_32KernelTmaWarpSpecializedPingpongEEENS5_IJNSA_ILi64EEENSA_ILi128EEESG_EEENS_10tfloat32_tENS5_IJlSC_lEEESJ_SK_NS4_8TiledMMAINS4_8MMA_AtomIJNS4_4SM904GMMA30MMA_64x128x8_F32TF32TF32_SS_TNILNSO_7ScaleInE1ELSQ_1EEEEEENS4_6LayoutINS5_IJSC_SC_SC_EEENS5_IJNSA_ILi0EEESV_SV_EEEEENS5_IJNS4_10UnderscoreESY_SY_EEEEENS4_23SM90_TMA_LOAD_MULTICASTENS4_14ComposedLayoutINS4_7SwizzleILi3ELi4ELi3EEENS4_18smem_ptr_flag_bitsILi32EEENST_INS5_IJNSA_ILi8EEENSA_ILi32EEEEEENS5_IJS18_SC_EEEEEEEvNS4_8identityES11_S1C_vS1D_EENS_8epilogue10collective6detail29Sm90TmaWarpSpecializedAdapterINS1G_15DefaultEpilogueISJ_SK_SK_NS1F_6thread17LinearCombinationISJ_Li1EffLNS1K_9ScaleType4KindE0ELNS_15FloatRoundStyleE2ESJ_EENS1_15EpilogueDefaultEEEEEvvEEEEvNT_6ParamsE)
        /*0020*/ 	.word	0x00000008
.L_19:


//--------------------- .nv.compat                --------------------------
	.section	.nv.compat,"",@"SHT_CUDA_COMPAT_INFO"
	.align	4
        /*0000*/ 	.byte	0x02, 0x09, 0x01, 0x00, 0x02, 0x02, 0x04, 0x00, 0x02, 0x05, 0x05, 0x00, 0x03, 0x07, 0x01, 0x01
        /*0010*/ 	.byte	0x02, 0x03, 0x01, 0x00, 0x02, 0x06, 0x01, 0x00, 0x04, 0x0b, 0x08, 0x00, 0x00, 0x00, 0x00, 0x00
        /*0020*/ 	.byte	0x00, 0x00, 0x00, 0x00


//--------------------- .nv.info._ZN7cutlass13device_kernelINS_4gemm6kernel13GemmUniversalIN4cute5tupleIJiiiiEEENS1_10collective13CollectiveMmaINS1_34MainloopSm90TmaGmmaWarpSpecializedILi3ENS5_IJNS4_1CILi2EEESB_NSA_ILi1EEEEEENS1_32KernelTmaWarpSpecializedPingpongEEENS5_IJNSA_ILi64EEENSA_ILi128EEESG_EEENS_10tfloat32_tENS5_IJlSC_lEEESJ_SK_NS4_8TiledMMAINS4_8MMA_AtomIJNS4_4SM904GMMA30MMA_64x128x8_F32TF32TF32_SS_TNILNSO_7ScaleInE1ELSQ_1EEEEEENS4_6LayoutINS5_IJSC_SC_SC_EEENS5_IJNSA_ILi0EEESV_SV_EEEEENS5_IJNS4_10UnderscoreESY_SY_EEEEENS4_23SM90_TMA_LOAD_MULTICASTENS4_14ComposedLayoutINS4_7SwizzleILi3ELi4ELi3EEENS4_18smem_ptr_flag_bitsILi32EEENST_INS5_IJNSA_ILi8EEENSA_ILi32EEEEEENS5_IJS18_SC_EEEEEEEvNS4_8identityES11_S1C_vS1D_EENS_8epilogue10collective6detail29Sm90TmaWarpSpecializedAdapterINS1G_15DefaultEpilogueISJ_SK_SK_NS1F_6thread17LinearCombinationISJ_Li1EffLNS1K_9ScaleType4KindE0ELNS_15FloatRoundStyleE2ESJ_EENS1_15EpilogueDefaultEEEEEvvEEEEvNT_6ParamsE --------------------------
	.section	.nv.info._ZN7cutlass13device_kernelINS_4gemm6kernel13GemmUniversalIN4cute5tupleIJiiiiEEENS1_10collective13CollectiveMmaINS1_34MainloopSm90TmaGmmaWarpSpecializedILi3ENS5_IJNS4_1CILi2EEESB_NSA_ILi1EEEEEENS1_32KernelTmaWarpSpecializedPingpongEEENS5_IJNSA_ILi64EEENSA_ILi128EEESG_EEENS_10tfloat32_tENS5_IJlSC_lEEESJ_SK_NS4_8TiledMMAINS4_8MMA_AtomIJNS4_4SM904GMMA30MMA_64x128x8_F32TF32TF32_SS_TNILNSO_7ScaleInE1ELSQ_1EEEEEENS4_6LayoutINS5_IJSC_SC_SC_EEENS5_IJNSA_ILi0EEESV_SV_EEEEENS5_IJNS4_10UnderscoreESY_SY_EEEEENS4_23SM90_TMA_LOAD_MULTICASTENS4_14ComposedLayoutINS4_7SwizzleILi3ELi4ELi3EEENS4_18smem_ptr_flag_bitsILi32EEENST_INS5_IJNSA_ILi8EEENSA_ILi32EEEEEENS5_IJS18_SC_EEEEEEEvNS4_8identityES11_S1C_vS1D_EENS_8epilogue10collective6detail29Sm90TmaWarpSpecializedAdapterINS1G_15DefaultEpilogueISJ_SK_SK_NS1F_6thread17LinearCombinationISJ_Li1EffLNS1K_9ScaleType4KindE0ELNS_15FloatRoundStyleE2ESJ_EENS1_15EpilogueDefaultEEEEEvvEEEEvNT_6ParamsE,"",@"SHT_CUDA_INFO"
	.sectionflags	@""
	.align	4


	//----- nvinfo : EIATTR_CUDA_API_VERSION
	.align		4
        /*0000*/ 	.byte	0x04, 0x37
        /*0002*/ 	.short	(.L_21 - .L_20)
.L_20:
        /*0004*/ 	.word	0x00000082


	//----- nvinfo : EIATTR_KPARAM_INFO
	.align		4
.L_21:
        /*0008*/ 	.byte	0x04, 0x17
        /*000a*/ 	.short	(.L_23 - .L_22)
.L_22:
        /*000c*/ 	.word	0x00000000
        /*0010*/ 	.short	0x0000
        /*0012*/ 	.short	0x0070
        /*0014*/ 	.byte	0x00, 0xf0, 0x01, 0x10


	//----- nvinfo : EIATTR_SPARSE_MMA_MASK
	.align		4
.L_23:
        /*0018*/ 	.byte	0x03, 0x50
        /*001a*/ 	.short	0x0000


	//----- nvinfo : EIATTR_MAXREG_COUNT
	.align		4
        /*001c*/ 	.byte	0x03, 0x1b
        /*001e*/ 	.short	0x00a8


	//----- nvinfo : EIATTR_NUM_BARRIERS
	.align		4
        /*0020*/ 	.byte	0x02, 0x4c
        /*0022*/ 	.byte	0x01
	.zero		1


	//----- nvinfo : EIATTR_EXTERNS
	.align		4
        /*0024*/ 	.byte	0x04, 0x0f
        /*0026*/ 	.short	(.L_25 - .L_24)


	//   ....[0]....
	.align		4
.L_24:
        /*0028*/ 	.word	index@(__assertfail)


	//----- nvinfo : EIATTR_ANNOTATIONS
	.align		4
.L_25:
        /*002c*/ 	.byte	0x04, 0x55
        /*002e*/ 	.short	(.L_27 - .L_26)


	//   ....[0]....
.L_26:
        /*0030*/ 	.word	0x00000001
        /*0034*/ 	.byte	0x90, 0x0d, 0x00, 0x00, 0x01, 0x00, 0x00, 0x00, 0x40, 0x14, 0x00, 0x00, 0x01, 0x00, 0x00, 0x00
        /*0044*/ 	.byte	0xc0, 0x66, 0x00, 0x00, 0x01, 0x00, 0x00, 0x00, 0xb0, 0x74, 0x00, 0x00


	//----- nvinfo : EIATTR_MERCURY_ISA_VERSION
	.align		4
.L_27:
        /*0050*/ 	.byte	0x03, 0x5f
        /*0052*/ 	.short	0x0101


	//----- nvinfo : EIATTR_INT_WARP_WIDE_INSTR_OFFSETS
	.align		4
        /*0054*/ 	.byte	0x04, 0x31
        /*0056*/ 	.short	(.L_29 - .L_28)


	//   ....[0]....
.L_28:
        /*0058*/ 	.word	0x000004d0


	//   ....[1]....
        /*005c*/ 	.word	0x000004f0


	//   ....[2]....
        /*0060*/ 	.word	0x00000510


	//   ....[3]....
        /*0064*/ 	.word	0x000005d0


	//   ....[4]....
        /*0068*/ 	.word	0x000005f0


	//   ....[5]....
        /*006c*/ 	.word	0x00000650


	//   ....[6]....
        /*0070*/ 	.word	0x00000760


	//   ....[7]....
        /*0074*/ 	.word	0x00000790


	//   ....[8]....
        /*0078*/ 	.word	0x00002480


	//----- nvinfo : EIATTR_COOP_GROUP_MASK_REGIDS
	.align		4
.L_29:
        /*007c*/ 	.byte	0x04, 0x29
        /*007e*/ 	.short	(.L_31 - .L_30)


	//   ....[0]....
.L_30:
        /*0080*/ 	.word	0xffffffff


	//   ....[1]....
        /*0084*/ 	.word	0xffffffff


	//   ....[2]....
        /*0088*/ 	.word	0xffffffff


	//   ....[3]....
        /*008c*/ 	.word	0xffffffff


	//   ....[4]....
        /*0090*/ 	.word	0xffffffff


	//   ....[5]....
        /*0094*/ 	.word	0xffffffff


	//   ....[6]....
        /*0098*/ 	.word	0xffffffff


	//----- nvinfo : EIATTR_COOP_GROUP_INSTR_OFFSETS
	.align		4
.L_31:
        /*009c*/ 	.byte	0x04, 0x28
        /*009e*/ 	.short	(.L_33 - .L_32)


	//   ....[0]....
.L_32:
        /*00a0*/ 	.word	0x00000070


	//   ....[1]....
        /*00a4*/ 	.word	0x00000080


	//   ....[2]....
        /*00a8*/ 	.word	0x00000140


	//   ....[3]....
        /*00ac*/ 	.word	0x000002b0


	//   ....[4]....
        /*00b0*/ 	.word	0x000002f0


	//   ....[5]....
        /*00b4*/ 	.word	0x00000370


	//   ....[6]....
        /*00b8*/ 	.word	0x00000940


	//----- nvinfo : EIATTR_REG_RECONFIG
	.align		4
.L_33:
        /*00bc*/ 	.byte	0x01, 0x54
	.zero		2


	//----- nvinfo : EIATTR_SYSCALL_OFFSETS
	.align		4
        /*00c0*/ 	.byte	0x04, 0x46
        /*00c2*/ 	.short	(.L_35 - .L_34)


	//   ....[0]....
.L_34:
        /*00c4*/ 	.word	0x000018b0


	//----- nvinfo : EIATTR_MBARRIER_INSTR_OFFSETS
	.align		4
.L_35:
        /*00c8*/ 	.byte	0x04, 0x39
        /*00ca*/ 	.short	(.L_37 - .L_36)


	//   ....[0]....
.L_36:
        /*00cc*/ 	.word	0x00000240
        /*00d0*/ 	.word	0x000000ff
        /*00d4*/ 	.word	0x00000000
        /*00d8*/ 	.short	0x0100
        /*00da*/ 	.byte	0x08
	.zero		1


	//   ....[1]....
        /*00dc*/ 	.word	0x00000250
        /*00e0*/ 	.word	0x000000ff
        /*00e4*/ 	.word	0x00000018
        /*00e8*/ 	.short	0x0100
        /*00ea*/ 	.byte	0x08
	.zero		1


	//   ....[2]....
        /*00ec*/ 	.word	0x00000260
        /*00f0*/ 	.word	0x000000ff
        /*00f4*/ 	.word	0x00000008
        /*00f8*/ 	.short	0x0100
        /*00fa*/ 	.byte	0x08
	.zero		1


	//   ....[3]....
        /*00fc*/ 	.word	0x00000270
        /*0100*/ 	.word	0x000000ff
        /*0104*/ 	.word	0x00000020
        /*0108*/ 	.short	0x0100
        /*010a*/ 	.byte	0x08
	.zero		1


	//   ....[4]....
        /*010c*/ 	.word	0x00000280
        /*0110*/ 	.word	0x000000ff
        /*0114*/ 	.word	0x00000010
        /*0118*/ 	.short	0x0100
        /*011a*/ 	.byte	0x08
	.zero		1


	//   ....[5]....
        /*011c*/ 	.word	0x00000290
        /*0120*/ 	.word	0x000000ff
        /*0124*/ 	.word	0x00000028
        /*0128*/ 	.short	0x0100
        /*012a*/ 	.byte	0x08
	.zero		1


	//   ....[6]....
        /*012c*/ 	.word	0x000007e0
        /*0130*/ 	.word	0x000000ff
        /*0134*/ 	.word	0x00000060
        /*0138*/ 	.short	0x0100
        /*013a*/ 	.byte	0x08
	.zero		1


	//   ....[7]....
        /*013c*/ 	.word	0x00000870
        /*0140*/ 	.word	0x000000ff
        /*0144*/ 	.word	0x00000068
        /*0148*/ 	.short	0x0100
        /*014a*/ 	.byte	0x08
	.zero		1


	//   ....[8]....
        /*014c*/ 	.word	0x000008c0
        /*0150*/ 	.word	0x000000ff
        /*0154*/ 	.word	0x00000040
        /*0158*/ 	.short	0x0100
        /*015a*/ 	.byte	0x09
	.zero		1


	//   ....[9]....
        /*015c*/ 	.word	0x000008d0
        /*0160*/ 	.word	0x000000ff
        /*0164*/ 	.word	0x00000048
        /*0168*/ 	.short	0x0100
        /*016a*/ 	.byte	0x09
	.zero		1


	//   ....[10]....
        /*016c*/ 	.word	0x000008e0
        /*0170*/ 	.word	0x000000ff
        /*0174*/ 	.word	0x00000050
        /*0178*/ 	.short	0x0100
        /*017a*/ 	.byte	0x09
	.zero		1


	//   ....[11]....
        /*017c*/ 	.word	0x000008f0
        /*0180*/ 	.word	0x000000ff
        /*0184*/ 	.word	0x00000058
        /*0188*/ 	.short	0x0100
        /*018a*/ 	.byte	0x09
	.zero		1


	//   ....[12]....
        /*018c*/ 	.word	0x00001770
        /*0190*/ 	.word	0x000000ff
        /*0194*/ 	.word	0xfffffff8
        /*0198*/ 	.short	0x010a
        /*019a*/ 	.byte	0x2b
	.zero		1


	//   ....[13]....
        /*019c*/ 	.word	0x00001930
        /*01a0*/ 	.word	0x00000003
        /*01a4*/ 	.word	0x00000000
        /*01a8*/ 	.short	0x010a
        /*01aa*/ 	.byte	0x3f
	.zero		1


	//   ....[14]....
        /*01ac*/ 	.word	0x00001990
        /*01b0*/ 	.word	0x00000003
        /*01b4*/ 	.word	0x00000000
        /*01b8*/ 	.short	0x010a
        /*01ba*/ 	.byte	0x3f
	.zero		1


	//   ....[15]....
        /*01bc*/ 	.word	0x00001eb0
        /*01c0*/ 	.word	0x000000ff
        /*01c4*/ 	.word	0x00000000
        /*01c8*/ 	.short	0x010a
        /*01ca*/ 	.byte	0x07
	.zero		1


	//   ....[16]....
        /*01cc*/ 	.word	0x00001ef0
        /*01d0*/ 	.word	0x000000ff
        /*01d4*/ 	.word	0x00000000
        /*01d8*/ 	.short	0x010a
        /*01da*/ 	.byte	0x07
	.zero		1


	//   ....[17]....
        /*01dc*/ 	.word	0x00002310
        /*01e0*/ 	.word	0x00000005
        /*01e4*/ 	.word	0x00000000
        /*01e8*/ 	.short	0x0101
        /*01ea*/ 	.byte	0x3f
	.zero		1


	//   ....[18]....
        /*01ec*/ 	.word	0x00002420
        /*01f0*/ 	.word	0x00000003
        /*01f4*/ 	.word	0x00000000
        /*01f8*/ 	.short	0x0101
        /*01fa*/ 	.byte	0x2e
	.zero		1


	//   ....[19]....
        /*01fc*/ 	.word	0x00002520
        /*0200*/ 	.word	0x00000003
        /*0204*/ 	.word	0x00000000
        /*0208*/ 	.short	0x0101
        /*020a*/ 	.byte	0x3f
	.zero		1


	//   ....[20]....
        /*020c*/ 	.word	0x000025a0
        /*0210*/ 	.word	0x000000ff
        /*0214*/ 	.word	0x00000008
        /*0218*/ 	.short	0x010a
        /*021a*/ 	.byte	0x2b
	.zero		1


	//   ....[21]....
        /*021c*/ 	.word	0x00006700
        /*0220*/ 	.word	0x00000000
        /*0224*/ 	.word	0x00000000
        /*0228*/ 	.short	0x0101
        /*022a*/ 	.byte	0x2e
	.zero		1


	//   ....[22]....
        /*022c*/ 	.word	0x00007110
        /*0230*/ 	.word	0x0000000b
        /*0234*/ 	.word	0x00000018
        /*0238*/ 	.short	0x010a
        /*023a*/ 	.byte	0x3f
	.zero		1


	//   ....[23]....
        /*023c*/ 	.word	0x000075e0
        /*0240*/ 	.word	0x00000006
        /*0244*/ 	.word	0x00000068
        /*0248*/ 	.short	0x0101
        /*024a*/ 	.byte	0x3f
	.zero		1


	//   ....[24]....
        /*024c*/ 	.word	0x00007d00
        /*0250*/ 	.word	0x00000007
        /*0254*/ 	.word	0x00000000
        /*0258*/ 	.short	0x010a
        /*025a*/ 	.byte	0x3f
	.zero		1


	//   ....[25]....
        /*025c*/ 	.word	0x00007d80
        /*0260*/ 	.word	0x00000004
        /*0264*/ 	.word	0x00000000
        /*0268*/ 	.short	0x010a
        /*026a*/ 	.byte	0x3f
	.zero		1


	//   ....[26]....
        /*026c*/ 	.word	0x00007e10
        /*0270*/ 	.word	0x00000005
        /*0274*/ 	.word	0x00000000
        /*0278*/ 	.short	0x010a
        /*027a*/ 	.byte	0x3f
	.zero		1


	//   ....[27]....
        /*027c*/ 	.word	0x00007e80
        /*0280*/ 	.word	0x00000003
        /*0284*/ 	.word	0xfffffff8
        /*0288*/ 	.short	0x010a
        /*028a*/ 	.byte	0x3f
	.zero		1


	//   ....[28]....
        /*028c*/ 	.word	0x00007ed0
        /*0290*/ 	.word	0x00000003
        /*0294*/ 	.word	0x00000000
        /*0298*/ 	.short	0x010a
        /*029a*/ 	.byte	0x3f
	.zero		1


	//   ....[29]....
        /*029c*/ 	.word	0x00007f30
        /*02a0*/ 	.word	0x00000005
        /*02a4*/ 	.word	0x00000000
        /*02a8*/ 	.short	0x010a
        /*02aa*/ 	.byte	0x3f
	.zero		1


	//   ....[30]....
        /*02ac*/ 	.word	0x00007f90
        /*02b0*/ 	.word	0x00000003
        /*02b4*/ 	.word	0x00000008
        /*02b8*/ 	.short	0x010a
        /*02ba*/ 	.byte	0x3f
	.zero		1


	//   ....[31]....
        /*02bc*/ 	.word	0x00008060
        /*02c0*/ 	.word	0x0000000b
        /*02c4*/ 	.word	0x00000018
        /*02c8*/ 	.short	0x010a
        /*02ca*/ 	.byte	0x3f
	.zero		1


	//   ....[32]....
        /*02cc*/ 	.word	0x00008130
        /*02d0*/ 	.word	0x00000007
        /*02d4*/ 	.word	0x00000000
        /*02d8*/ 	.short	0x010a
        /*02da*/ 	.byte	0x3f
	.zero		1


	//   ....[33]....
        /*02dc*/ 	.word	0x00008180
        /*02e0*/ 	.word	0x00000004
        /*02e4*/ 	.word	0x00000000
        /*02e8*/ 	.short	0x010a
        /*02ea*/ 	.byte	0x3f
	.zero		1


	//----- nvinfo : EIATTR_NUM_MBARRIERS
	.align		4
.L_37:
        /*02ec*/ 	.byte	0x03, 0x38
        /*02ee*/ 	.short	0x000c


	//----- nvinfo : EIATTR_EXIT_INSTR_OFFSETS
	.align		4
        /*02f0*/ 	.byte	0x04, 0x1c
        /*02f2*/ 	.short	(.L_39 - .L_38)


	//   ....[0]....
.L_38:
        /*02f4*/ 	.word	0x000013d0


	//   ....[1]....
        /*02f8*/ 	.word	0x00001430


	//   ....[2]....
        /*02fc*/ 	.word	0x00006d20


	//   ....[3]....
        /*0300*/ 	.word	0x00006d50


	//   ....[4]....
        /*0304*/ 	.word	0x00007e60


	//----- nvinfo : EIATTR_MAX_THREADS
	.align		4
.L_39:
        /*0308*/ 	.byte	0x04, 0x05
        /*030a*/ 	.short	(.L_41 - .L_40)
.L_40:
        /*030c*/ 	.word	0x00000180
        /*0310*/ 	.word	0x00000001
        /*0314*/ 	.word	0x00000001


	//----- nvinfo : EIATTR_CRS_STACK_SIZE
	.align		4
.L_41:
        /*0318*/ 	.byte	0x04, 0x1e
        /*031a*/ 	.short	(.L_43 - .L_42)
.L_42:
        /*031c*/ 	.word	0x00000000


	//----- nvinfo : EIATTR_CBANK_PARAM_SIZE
	.align		4
.L_43:
        /*0320*/ 	.byte	0x03, 0x19
        /*0322*/ 	.short	0x0470


	//----- nvinfo : EIATTR_PARAM_CBANK
	.align		4
        /*0324*/ 	.byte	0x04, 0x0a
        /*0326*/ 	.short	(.L_45 - .L_44)
	.align		4
.L_44:
        /*0328*/ 	.word	index@(.nv.constant0._ZN7cutlass13device_kernelINS_4gemm6kernel13GemmUniversalIN4cute5tupleIJiiiiEEENS1_10collective13CollectiveMmaINS1_34MainloopSm90TmaGmmaWarpSpecializedILi3ENS5_IJNS4_1CILi2EEESB_NSA_ILi1EEEEEENS1_32KernelTmaWarpSpecializedPingpongEEENS5_IJNSA_ILi64EEENSA_ILi128EEESG_EEENS_10tfloat32_tENS5_IJlSC_lEEESJ_SK_NS4_8TiledMMAINS4_8MMA_AtomIJNS4_4SM904GMMA30MMA_64x128x8_F32TF32TF32_SS_TNILNSO_7ScaleInE1ELSQ_1EEEEEENS4_6LayoutINS5_IJSC_SC_SC_EEENS5_IJNSA_ILi0EEESV_SV_EEEEENS5_IJNS4_10UnderscoreESY_SY_EEEEENS4_23SM90_TMA_LOAD_MULTICASTENS4_14ComposedLayoutINS4_7SwizzleILi3ELi4ELi3EEENS4_18smem_ptr_flag_bitsILi32EEENST_INS5_IJNSA_ILi8EEENSA_ILi32EEEEEENS5_IJS18_SC_EEEEEEEvNS4_8identityES11_S1C_vS1D_EENS_8epilogue10collective6detail29Sm90TmaWarpSpecializedAdapterINS1G_15DefaultEpilogueISJ_SK_SK_NS1F_6thread17LinearCombinationISJ_Li1EffLNS1K_9ScaleType4KindE0ELNS_15FloatRoundStyleE2ESJ_EENS1_15EpilogueDefaultEEEEEvvEEEEvNT_6ParamsE)
        /*032c*/ 	.short	0x0210
        /*032e*/ 	.short	0x0470


	//----- nvinfo : EIATTR_SW_WAR
	.align		4
.L_45:
        /*0330*/ 	.byte	0x04, 0x36
        /*0332*/ 	.short	(.L_47 - .L_46)
.L_46:
        /*0334*/ 	.word	0x00000008
.L_47:


//--------------------- .nv.callgraph             --------------------------
	.section	.nv.callgraph,"",@"SHT_CUDA_CALLGRAPH"
	.align	4
	.sectionentsize	8
	.align		4
        /*0000*/ 	.word	0x00000000
	.align		4
        /*0004*/ 	.word	0xffffffff
	.align		4
        /*0008*/ 	.word	index@(_ZN7cutlass13device_kernelINS_4gemm6kernel13GemmUniversalIN4cute5tupleIJiiiiEEENS1_10collective13CollectiveMmaINS1_34MainloopSm90TmaGmmaWarpSpecializedILi3ENS5_IJNS4_1CILi2EEESB_NSA_ILi1EEEEEENS1_32KernelTmaWarpSpecializedPingpongEEENS5_IJNSA_ILi64EEENSA_ILi128EEESG_EEENS_10tfloat32_tENS5_IJlSC_lEEESJ_SK_NS4_8TiledMMAINS4_8MMA_AtomIJNS4_4SM904GMMA30MMA_64x128x8_F32TF32TF32_SS_TNILNSO_7ScaleInE1ELSQ_1EEEEEENS4_6LayoutINS5_IJSC_SC_SC_EEENS5_IJNSA_ILi0EEESV_SV_EEEEENS5_IJNS4_10UnderscoreESY_SY_EEEEENS4_23SM90_TMA_LOAD_MULTICASTENS4_14ComposedLayoutINS4_7SwizzleILi3ELi4ELi3EEENS4_18smem_ptr_flag_bitsILi32EEENST_INS5_IJNSA_ILi8EEENSA_ILi32EEEEEENS5_IJS18_SC_EEEEEEEvNS4_8identityES11_S1C_vS1D_EENS_8epilogue10collective6detail29Sm90TmaWarpSpecializedAdapterINS1G_15DefaultEpilogueISJ_SK_SK_NS1F_6thread17LinearCombinationISJ_Li1EffLNS1K_9ScaleType4KindE0ELNS_15FloatRoundStyleE2ESJ_EENS1_15EpilogueDefaultEEEEEvvEEEEvNT_6ParamsE)
	.align		4
        /*000c*/ 	.word	index@(__assertfail)
	.align		4
        /*0010*/ 	.word	0x00000000
	.align		4
        /*0014*/ 	.word	0xfffffffe
	.align		4
        /*0018*/ 	.word	0x00000000
	.align		4
        /*001c*/ 	.word	0xfffffffd
	.align		4
        /*0020*/ 	.word	0x00000000
	.align		4
        /*0024*/ 	.word	0xfffffffc


//--------------------- .nv.constant4             --------------------------
	.section	.nv.constant4,"a",@progbits
	.align	8
	.align		8
.nv.constant4:
        /*0000*/ 	.dword	__assertfail
	.align		8
        /*0008*/ 	.dword	__unnamed_1
	.align		8
        /*0010*/ 	.dword	_ZN39_INTERNAL_ffed522f_4_k_cu_210c2a5f_68684cuda3std3__45__cpo5beginE
	.align		8
        /*0018*/ 	.dword	_ZN39_INTERNAL_ffed522f_4_k_cu_210c2a5f_68684cuda3std3__45__cpo3endE
	.align		8
        /*0020*/ 	.dword	_ZN39_INTERNAL_ffed522f_4_k_cu_210c2a5f_68684cuda3std3__45__cpo6cbeginE
	.align		8
        /*0028*/ 	.dword	_ZN39_INTERNAL_ffed522f_4_k_cu_210c2a5f_68684cuda3std3__45__cpo4cendE
	.align		8
        /*0030*/ 	.dword	_ZN39_INTERNAL_ffed522f_4_k_cu_210c2a5f_68684cuda3std3__441_GLOBAL__N__ffed522f_4_k_cu_210c2a5f_68686ignoreE
	.align		8
        /*0038*/ 	.dword	_ZN39_INTERNAL_ffed522f_4_k_cu_210c2a5f_68684cuda3std3__419piecewise_constructE
	.align		8
        /*0040*/ 	.dword	_ZN39_INTERNAL_ffed522f_4_k_cu_210c2a5f_68684cuda3std3__48in_placeE
	.align		8
        /*0048*/ 	.dword	_ZN39_INTERNAL_ffed522f_4_k_cu_210c2a5f_68684cuda3std6ranges3__45__cpo4swapE
	.align		8
        /*0050*/ 	.dword	_ZN39_INTERNAL_ffed522f_4_k_cu_210c2a5f_68684cuda3std6ranges3__45__cpo9iter_moveE
	.align		8
        /*0058*/ 	.dword	_ZN39_INTERNAL_ffed522f_4_k_cu_210c2a5f_68684cute7productE
	.align		8
        /*0060*/ 	.dword	_ZN39_INTERNAL_ffed522f_4_k_cu_210c2a5f_68684cute1_E
	.align		8
        /*0068*/ 	.dword	$str$22
	.align		8
        /*0070*/ 	.dword	$str$23


//--------------------- .text._ZN7cutlass13device_kernelINS_4gemm6kernel13GemmUniversalIN4cute5tupleIJiiiiEEENS1_10collective13CollectiveMmaINS1_34MainloopSm90TmaGmmaWarpSpecializedILi3ENS5_IJNS4_1CILi2EEESB_NSA_ILi1EEEEEENS1_32KernelTmaWarpSpecializedPingpongEEENS5_IJNSA_ILi64EEENSA_ILi128EEESG_EEENS_10tfloat32_tENS5_IJlSC_lEEESJ_SK_NS4_8TiledMMAINS4_8MMA_AtomIJNS4_4SM904GMMA30MMA_64x128x8_F32TF32TF32_SS_TNILNSO_7ScaleInE1ELSQ_1EEEEEENS4_6LayoutINS5_IJSC_SC_SC_EEENS5_IJNSA_ILi0EEESV_SV_EEEEENS5_IJNS4_10UnderscoreESY_SY_EEEEENS4_23SM90_TMA_LOAD_MULTICASTENS4_14ComposedLayoutINS4_7SwizzleILi3ELi4ELi3EEENS4_18smem_ptr_flag_bitsILi32EEENST_INS5_IJNSA_ILi8EEENSA_ILi32EEEEEENS5_IJS18_SC_EEEEEEEvNS4_8identityES11_S1C_vS1D_EENS_8epilogue10collective6detail29Sm90TmaWarpSpecializedAdapterINS1G_15DefaultEpilogueISJ_SK_SK_NS1F_6thread17LinearCombinationISJ_Li1EffLNS1K_9ScaleType4KindE0ELNS_15FloatRoundStyleE2ESJ_EENS1_15EpilogueDefaultEEEEEvvEEEEvNT_6ParamsE --------------------------
	.section	.text._ZN7cutlass13device_kernelINS_4gemm6kernel13GemmUniversalIN4cute5tupleIJiiiiEEENS1_10collective13CollectiveMmaINS1_34MainloopSm90TmaGmmaWarpSpecializedILi3ENS5_IJNS4_1CILi2EEESB_NSA_ILi1EEEEEENS1_32KernelTmaWarpSpecializedPingpongEEENS5_IJNSA_ILi64EEENSA_ILi128EEESG_EEENS_10tfloat32_tENS5_IJlSC_lEEESJ_SK_NS4_8TiledMMAINS4_8MMA_AtomIJNS4_4SM904GMMA30MMA_64x128x8_F32TF32TF32_SS_TNILNSO_7ScaleInE1ELSQ_1EEEEEENS4_6LayoutINS5_IJSC_SC_SC_EEENS5_IJNSA_ILi0EEESV_SV_EEEEENS5_IJNS4_10UnderscoreESY_SY_EEEEENS4_23SM90_TMA_LOAD_MULTICASTENS4_14ComposedLayoutINS4_7SwizzleILi3ELi4ELi3EEENS4_18smem_ptr_flag_bitsILi32EEENST_INS5_IJNSA_ILi8EEENSA_ILi32EEEEEENS5_IJS18_SC_EEEEEEEvNS4_8identityES11_S1C_vS1D_EENS_8epilogue10collective6detail29Sm90TmaWarpSpecializedAdapterINS1G_15DefaultEpilogueISJ_SK_SK_NS1F_6thread17LinearCombinationISJ_Li1EffLNS1K_9ScaleType4KindE0ELNS_15FloatRoundStyleE2ESJ_EENS1_15EpilogueDefaultEEEEEvvEEEEvNT_6ParamsE,"ax",@progbits
	.align	128
.text._ZN7cutlass13device_kernelINS_4gemm6kernel13GemmUniversalIN4cute5tupleIJiiiiEEENS1_10collective13CollectiveMmaINS1_34MainloopSm90TmaGmmaWarpSpecializedILi3ENS5_IJNS4_1CILi2EEESB_NSA_ILi1EEEEEENS1_32KernelTmaWarpSpecializedPingpongEEENS5_IJNSA_ILi64EEENSA_ILi128EEESG_EEENS_10tfloat32_tENS5_IJlSC_lEEESJ_SK_NS4_8TiledMMAINS4_8MMA_AtomIJNS4_4SM904GMMA30MMA_64x128x8_F32TF32TF32_SS_TNILNSO_7ScaleInE1ELSQ_1EEEEEENS4_6LayoutINS5_IJSC_SC_SC_EEENS5_IJNSA_ILi0EEESV_SV_EEEEENS5_IJNS4_10UnderscoreESY_SY_EEEEENS4_23SM90_TMA_LOAD_MULTICASTENS4_14ComposedLayoutINS4_7SwizzleILi3ELi4ELi3EEENS4_18smem_ptr_flag_bitsILi32EEENST_INS5_IJNSA_ILi8EEENSA_ILi32EEEEEENS5_IJS18_SC_EEEEEEEvNS4_8identityES11_S1C_vS1D_EENS_8epilogue10collective6detail29Sm90TmaWarpSpecializedAdapterINS1G_15DefaultEpilogueISJ_SK_SK_NS1F_6thread17LinearCombinationISJ_Li1EffLNS1K_9ScaleType4KindE0ELNS_15FloatRoundStyleE2ESJ_EENS1_15EpilogueDefaultEEEEEvvEEEEvNT_6ParamsE:
        .type           _ZN7cutlass13device_kernelINS_4gemm6kernel13GemmUniversalIN4cute5tupleIJiiiiEEENS1_10collective13CollectiveMmaINS1_34MainloopSm90TmaGmmaWarpSpecializedILi3ENS5_IJNS4_1CILi2EEESB_NSA_ILi1EEEEEENS1_32KernelTmaWarpSpecializedPingpongEEENS5_IJNSA_ILi64EEENSA_ILi128EEESG_EEENS_10tfloat32_tENS5_IJlSC_lEEESJ_SK_NS4_8TiledMMAINS4_8MMA_AtomIJNS4_4SM904GMMA30MMA_64x128x8_F32TF32TF32_SS_TNILNSO_7ScaleInE1ELSQ_1EEEEEENS4_6LayoutINS5_IJSC_SC_SC_EEENS5_IJNSA_ILi0EEESV_SV_EEEEENS5_IJNS4_10UnderscoreESY_SY_EEEEENS4_23SM90_TMA_LOAD_MULTICASTENS4_14ComposedLayoutINS4_7SwizzleILi3ELi4ELi3EEENS4_18smem_ptr_flag_bitsILi32EEENST_INS5_IJNSA_ILi8EEENSA_ILi32EEEEEENS5_IJS18_SC_EEEEEEEvNS4_8identityES11_S1C_vS1D_EENS_8epilogue10collective6detail29Sm90TmaWarpSpecializedAdapterINS1G_15DefaultEpilogueISJ_SK_SK_NS1F_6thread17LinearCombinationISJ_Li1EffLNS1K_9ScaleType4KindE0ELNS_15FloatRoundStyleE2ESJ_EENS1_15EpilogueDefaultEEEEEvvEEEEvNT_6ParamsE,@function
        .size           _ZN7cutlass13device_kernelINS_4gemm6kernel13GemmUniversalIN4cute5tupleIJiiiiEEENS1_10collective13CollectiveMmaINS1_34MainloopSm90TmaGmmaWarpSpecializedILi3ENS5_IJNS4_1CILi2EEESB_NSA_ILi1EEEEEENS1_32KernelTmaWarpSpecializedPingpongEEENS5_IJNSA_ILi64EEENSA_ILi128EEESG_EEENS_10tfloat32_tENS5_IJlSC_lEEESJ_SK_NS4_8TiledMMAINS4_8MMA_AtomIJNS4_4SM904GMMA30MMA_64x128x8_F32TF32TF32_SS_TNILNSO_7ScaleInE1ELSQ_1EEEEEENS4_6LayoutINS5_IJSC_SC_SC_EEENS5_IJNSA_ILi0EEESV_SV_EEEEENS5_IJNS4_10UnderscoreESY_SY_EEEEENS4_23SM90_TMA_LOAD_MULTICASTENS4_14ComposedLayoutINS4_7SwizzleILi3ELi4ELi3EEENS4_18smem_ptr_flag_bitsILi32EEENST_INS5_IJNSA_ILi8EEENSA_ILi32EEEEEENS5_IJS18_SC_EEEEEEEvNS4_8identityES11_S1C_vS1D_EENS_8epilogue10collective6detail29Sm90TmaWarpSpecializedAdapterINS1G_15DefaultEpilogueISJ_SK_SK_NS1F_6thread17LinearCombinationISJ_Li1EffLNS1K_9ScaleType4KindE0ELNS_15FloatRoundStyleE2ESJ_EENS1_15EpilogueDefaultEEEEEvvEEEEvNT_6ParamsE,(.L_x_199 - _ZN7cutlass13device_kernelINS_4gemm6kernel13GemmUniversalIN4cute5tupleIJiiiiEEENS1_10collective13CollectiveMmaINS1_34MainloopSm90TmaGmmaWarpSpecializedILi3ENS5_IJNS4_1CILi2EEESB_NSA_ILi1EEEEEENS1_32KernelTmaWarpSpecializedPingpongEEENS5_IJNSA_ILi64EEENSA_ILi128EEESG_EEENS_10tfloat32_tENS5_IJlSC_lEEESJ_SK_NS4_8TiledMMAINS4_8MMA_AtomIJNS4_4SM904GMMA30MMA_64x128x8_F32TF32TF32_SS_TNILNSO_7ScaleInE1ELSQ_1EEEEEENS4_6LayoutINS5_IJSC_SC_SC_EEENS5_IJNSA_ILi0EEESV_SV_EEEEENS5_IJNS4_10UnderscoreESY_SY_EEEEENS4_23SM90_TMA_LOAD_MULTICASTENS4_14ComposedLayoutINS4_7SwizzleILi3ELi4ELi3EEENS4_18smem_ptr_flag_bitsILi32EEENST_INS5_IJNSA_ILi8EEENSA_ILi32EEEEEENS5_IJS18_SC_EEEEEEEvNS4_8identityES11_S1C_vS1D_EENS_8epilogue10collective6detail29Sm90TmaWarpSpecializedAdapterINS1G_15DefaultEpilogueISJ_SK_SK_NS1F_6thread17LinearCombinationISJ_Li1EffLNS1K_9ScaleType4KindE0ELNS_15FloatRoundStyleE2ESJ_EENS1_15EpilogueDefaultEEEEEvvEEEEvNT_6ParamsE)
        .other          _ZN7cutlass13device_kernelINS_4gemm6kernel13GemmUniversalIN4cute5tupleIJiiiiEEENS1_10collective13CollectiveMmaINS1_34MainloopSm90TmaGmmaWarpSpecializedILi3ENS5_IJNS4_1CILi2EEESB_NSA_ILi1EEEEEENS1_32KernelTmaWarpSpecializedPingpongEEENS5_IJNSA_ILi64EEENSA_ILi128EEESG_EEENS_10tfloat32_tENS5_IJlSC_lEEESJ_SK_NS4_8TiledMMAINS4_8MMA_AtomIJNS4_4SM904GMMA30MMA_64x128x8_F32TF32TF32_SS_TNILNSO_7ScaleInE1ELSQ_1EEEEEENS4_6LayoutINS5_IJSC_SC_SC_EEENS5_IJNSA_ILi0EEESV_SV_EEEEENS5_IJNS4_10UnderscoreESY_SY_EEEEENS4_23SM90_TMA_LOAD_MULTICASTENS4_14ComposedLayoutINS4_7SwizzleILi3ELi4ELi3EEENS4_18smem_ptr_flag_bitsILi32EEENST_INS5_IJNSA_ILi8EEENSA_ILi32EEEEEENS5_IJS18_SC_EEEEEEEvNS4_8identityES11_S1C_vS1D_EENS_8epilogue10collective6detail29Sm90TmaWarpSpecializedAdapterINS1G_15DefaultEpilogueISJ_SK_SK_NS1F_6thread17LinearCombinationISJ_Li1EffLNS1K_9ScaleType4KindE0ELNS_15FloatRoundStyleE2ESJ_EENS1_15EpilogueDefaultEEEEEvvEEEEvNT_6ParamsE,@"STO_CUDA_ENTRY STV_DEFAULT"
_ZN7cutlass13device_kernelINS_4gemm6kernel13GemmUniversalIN4cute5tupleIJiiiiEEENS1_10collective13CollectiveMmaINS1_34MainloopSm90TmaGmmaWarpSpecializedILi3ENS5_IJNS4_1CILi2EEESB_NSA_ILi1EEEEEENS1_32KernelTmaWarpSpecializedPingpongEEENS5_IJNSA_ILi64EEENSA_ILi128EEESG_EEENS_10tfloat32_tENS5_IJlSC_lEEESJ_SK_NS4_8TiledMMAINS4_8MMA_AtomIJNS4_4SM904GMMA30MMA_64x128x8_F32TF32TF32_SS_TNILNSO_7ScaleInE1ELSQ_1EEEEEENS4_6LayoutINS5_IJSC_SC_SC_EEENS5_IJNSA_ILi0EEESV_SV_EEEEENS5_IJNS4_10UnderscoreESY_SY_EEEEENS4_23SM90_TMA_LOAD_MULTICASTENS4_14ComposedLayoutINS4_7SwizzleILi3ELi4ELi3EEENS4_18smem_ptr_flag_bitsILi32EEENST_INS5_IJNSA_ILi8EEENSA_ILi32EEEEEENS5_IJS18_SC_EEEEEEEvNS4_8identityES11_S1C_vS1D_EENS_8epilogue10collective6detail29Sm90TmaWarpSpecializedAdapterINS1G_15DefaultEpilogueISJ_SK_SK_NS1F_6thread17LinearCombinationISJ_Li1EffLNS1K_9ScaleType4KindE0ELNS_15FloatRoundStyleE2ESJ_EENS1_15EpilogueDefaultEEEEEvvEEEEvNT_6ParamsE:
[----:B------:R-:W0:Y:S02]  /*0000*/  LDC R1, c[0x0][0x28] ;  /* 0x00000a00ff017b82 */ /* 0x000e240000000800 */
[----:B0-----:R-:W-:Y:S01]  /*0010*/  VIADD R1, R1, 0xfffffff8 ;  /* 0xfffffff801017836 */ /* 0x001fe20000000000 */
[----:B------:R-:W0:Y:S01]  /*0020*/  S2R R4, SR_TID.X ;  /* 0x0000000000047919 */ /* 0x000e220000002100 */
[----:B------:R-:W-:Y:S01]  /*0030*/  ELECT P0, URZ, PT ;  /* 0x00000000003f782f */ /* 0x000fe20003800000 */
[----:B------:R-:W-:Y:S01]  /*0040*/  BSSY B0, `(.L_x_0) ;  /* 0x000000f000007945 */ /* 0x000fe20003800000 */
[--C-:B0-----:R-:W-:Y:S02]  /*0050*/  SHF.R.U32.HI R0, RZ, 0x5, R4.reuse ;  /* 0x00000005ff007819 */ /* 0x101fe40000011604 */
[----:B------:R-:W-:-:S03]  /*0060*/  SHF.R.U32.HI R7, RZ, 0x7, R4 ;  /* 0x00000007ff077819 */ /* 0x000fc60000011604 */
[----:B------:R-:W0:Y:S04]  /*0070*/  SHFL.IDX PT, R2, R0, RZ, 0x1f ;  /* 0x00001fff00027589 */ /* 0x000e2800000e0000 */
[----:B------:R1:W2:Y:S01]  /*0080*/  SHFL.IDX PT, R10, R7, RZ, 0x1f ;  /* 0x00001fff070a7589 */ /* 0x0002a200000e0000 */
[----:B0-----:R-:W-:-:S13]  /*0090*/  ISETP.NE.OR P0, PT, R2, RZ, !P0 ;  /* 0x000000ff0200720c */ /* 0x001fda0004705670 */
[----:B-12---:R-:W-:Y:S05]  /*00a0*/  @P0 BRA `(.L_x_1) ;  /* 0x0000000000200947 */ /* 0x006fea0003800000 */
[----:B------:R-:W-:Y:S02]  /*00b0*/  ULDC.64 UR4, c[0x0][0x198] ;  /* 0x0000660000047ab9 */ /* 0x000fe40000000a00 */
[----:B------:R-:W-:Y:S02]  /*00c0*/  UIADD3 UR6, UP0, UR4, 0xf0, URZ ;  /* 0x000000f004067890 */ /* 0x000fe4000ff1e03f */
[----:B------:R-:W-:Y:S02]  /*00d0*/  UIADD3 UR4, UP1, UR4, 0x1f0, URZ ;  /* 0x000001f004047890 */ /* 0x000fe4000ff3e03f */
[----:B------:R-:W-:Y:S02]  /*00e0*/  UIADD3.X UR7, URZ, UR5, URZ, UP0, !UPT ;  /* 0x000000053f077290 */ /* 0x000fe400087fe43f */
[----:B------:R-:W-:-:S07]  /*00f0*/  UIADD3.X UR5, URZ, UR5, URZ, UP1, !UPT ;  /* 0x000000053f057290 */ /* 0x000fce0008ffe43f */
[----:B------:R0:W-:Y:S02]  /*0100*/  UTMACCTL.PF [UR6] ;  /* 0x00000000060079b9 */ /* 0x0001e40008040000 */
[----:B------:R0:W-:Y:S02]  /*0110*/  UTMACCTL.PF [UR4] ;  /* 0x00000000040079b9 */ /* 0x0001e40008040000 */
[----:B0-----:R-:W-:Y:S01]  /*0120*/  NOP ;  /* 0x0000000000007918 */ /* 0x001fe20000000000 */
.L_x_1:
[----:B------:R-:W-:Y:S05]  /*0130*/  BSYNC B0 ;  /* 0x0000000000007941 */ /* 0x000fea0003800000 */
.L_x_0:
[----:B------:R-:W0:Y:S02]  /*0140*/  SHFL.IDX PT, R9, R0, RZ, 0x1f ;  /* 0x00001fff00097589 */ /* 0x000e2400000e0000 */
[----:B0-----:R-:W-:-:S13]  /*0150*/  ISETP.NE.AND P0, PT, R9, RZ, PT ;  /* 0x000000ff0900720c */ /* 0x001fda0003f05270 */
[----:B------:R-:W-:Y:S05]  /*0160*/  @P0 BRA `(.L_x_2) ;  /* 0x0000000000500947 */ /* 0x000fea0003800000 */
[----:B------:R-:W0:Y:S01]  /*0170*/  S2UR UR8, SR_CgaCtaId ;  /* 0x00000000000879c3 */ /* 0x000e220000008800 */
[----:B------:R-:W-:Y:S01]  /*0180*/  UMOV UR4, 0x400 ;  /* 0x0000040000047882 */ /* 0x000fe20000000000 */
[----:B------:R-:W-:Y:S01]  /*0190*/  UMOV UR5, 0x1 ;  /* 0x0000000100057882 */ /* 0x000fe20000000000 */
[----:B------:R-:W-:Y:S01]  /*01a0*/  UMOV UR6, 0x3 ;  /* 0x0000000300067882 */ /* 0x000fe20000000000 */
[----:B------:R-:W-:Y:S01]  /*01b0*/  ELECT P0, URZ, PT ;  /* 0x00000000003f782f */ /* 0x000fe20003800000 */
[----:B------:R-:W-:-:S04]  /*01c0*/  UIADD3 UR6, -UR6, 0x100000, URZ ;  /* 0x0010000006067890 */ /* 0x000fc8000fffe13f */
[----:B------:R-:W-:Y:S02]  /*01d0*/  USHF.L.U32 UR7, UR6, 0xb, URZ ;  /* 0x0000000b06077899 */ /* 0x000fe4000800063f */
[----:B------:R-:W-:Y:S02]  /*01e0*/  USHF.L.U32 UR6, UR6, 0x1, URZ ;  /* 0x0000000106067899 */ /* 0x000fe4000800063f */
[----:B0-----:R-:W-:Y:S02]  /*01f0*/  ULEA UR8, UR8, UR4, 0x18 ;  /* 0x0000000408087291 */ /* 0x001fe4000f8ec03f */
[----:B------:R-:W-:-:S04]  /*0200*/  UIADD3 UR4, -UR5, 0x100000, URZ ;  /* 0x0010000005047890 */ /* 0x000fc8000fffe13f */
[----:B------:R-:W-:Y:S02]  /*0210*/  USHF.L.U32 UR5, UR4, 0xb, URZ ;  /* 0x0000000b04057899 */ /* 0x000fe4000800063f */
[----:B------:R-:W-:Y:S01]  /*0220*/  USHF.L.U32 UR4, UR4, 0x1, URZ ;  /* 0x0000000104047899 */ /* 0x000fe2000800063f */
[----:B------:R-:W0:Y:S11]  /*0230*/  FENCE.VIEW.ASYNC.S ;  /* 0x00000000000073c6 */ /* 0x000e360000000000 */
[----:B0-----:R0:W1:Y:S01]  /*0240*/  SYNCS.EXCH.64 URZ, [UR8], UR4 ;  /* 0x00000004083f75b2 */ /* 0x0010620008000100 */
[----:B------:R0:W2:Y:S01]  /*0250*/  SYNCS.EXCH.64 URZ, [UR8+0x18], UR6 ;  /* 0x00001806083f75b2 */ /* 0x0000a20008000100 */
[----:B------:R0:W3:Y:S01]  /*0260*/  SYNCS.EXCH.64 URZ, [UR8+0x8], UR4 ;  /* 0x00000804083f75b2 */ /* 0x0000e20008000100 */
[----:B------:R0:W4:Y:S01]  /*0270*/  SYNCS.EXCH.64 URZ, [UR8+0x20], UR6 ;  /* 0x00002006083f75b2 */ /* 0x0001220008000100 */
[----:B------:R0:W0:Y:S01]  /*0280*/  SYNCS.EXCH.64 URZ, [UR8+0x10], UR4 ;  /* 0x00001004083f75b2 */ /* 0x0000220008000100 */
[----:B------:R0:W0:Y:S01]  /*0290*/  SYNCS.EXCH.64 URZ, [UR8+0x28], UR6 ;  /* 0x00002806083f75b2 */ /* 0x0000220008000100 */
[----:B------:R-:W-:Y:S01]  /*02a0*/  NOP ;  /* 0x0000000000007918 */ /* 0x000fe20000000000 */
.L_x_2:
[----:B------:R-:W5:Y:S01]  /*02b0*/  SHFL.IDX PT, R12, R0, RZ, 0x1f ;  /* 0x00001fff000c7589 */ /* 0x000f6200000e0000 */
[----:B------:R-:W1:Y:S01]  /*02c0*/  S2UR UR12, SR_CTAID.X ;  /* 0x00000000000c79c3 */ /* 0x000e620000002500 */
[----:B------:R-:W-:Y:S02]  /*02d0*/  SHF.R.S32.HI R3, RZ, 0x1f, R4 ;  /* 0x0000001fff037819 */ /* 0x000fe40000011404 */
[----:B------:R-:W-:Y:S01]  /*02e0*/  ELECT P0, URZ, PT ;  /* 0x00000000003f782f */ /* 0x000fe20003800000 */
[----:B------:R-:W2:Y:S01]  /*02f0*/  SHFL.IDX PT, R11, R0, RZ, 0x1f ;  /* 0x00001fff000b7589 */ /* 0x000ea200000e0000 */
[----:B0-----:R-:W-:Y:S01]  /*0300*/  ULDC UR4, c[0x0][0x150] ;  /* 0x0000540000047ab9 */ /* 0x001fe20000000800 */
[----:B------:R-:W-:Y:S02]  /*0310*/  LEA.HI R3, R3, R4, RZ, 0x7 ;  /* 0x0000000403037211 */ /* 0x000fe400078f38ff */
[----:B------:R-:W-:Y:S01]  /*0320*/  ELECT P1, URZ, PT ;  /* 0x00000000003f782f */ /* 0x000fe20003820000 */
[----:B------:R-:W0:Y:S01]  /*0330*/  S2R R6, SR_CTAID.Y ;  /* 0x0000000000067919 */ /* 0x000e220000002600 */
[----:B------:R-:W3:Y:S01]  /*0340*/  LDC R14, c[0x0][0x144] ;  /* 0x00005100ff0e7b82 */ /* 0x000ee20000000800 */
[----:B------:R-:W-:Y:S01]  /*0350*/  LOP3.LUT R3, R3, 0xffffff80, RZ, 0xc0, !PT ;  /* 0xffffff8003037812 */ /* 0x000fe200078ec0ff */
[----:B------:R-:W-:Y:S01]  /*0360*/  UMOV UR11, 0x80 ;  /* 0x00000080000b7882 */ /* 0x000fe20000000000 */
[----:B------:R-:W4:Y:S01]  /*0370*/  SHFL.IDX PT, R16, R7, RZ, 0x1f ;  /* 0x00001fff07107589 */ /* 0x000f2200000e0000 */
[----:B------:R-:W-:Y:S01]  /*0380*/  NOP ;  /* 0x0000000000007918 */ /* 0x000fe20000000000 */
[----:B------:R-:W-:Y:S01]  /*0390*/  NOP ;  /* 0x0000000000007918 */ /* 0x000fe20000000000 */
[----:B------:R-:W-:Y:S01]  /*03a0*/  IMAD.IADD R5, R4, 0x1, -R3 ;  /* 0x0000000104057824 */ /* 0x000fe200078e0a03 */
[C---:B------:R-:W-:Y:S01]  /*03b0*/  ISETP.NE.AND P4, PT, R10.reuse, RZ, PT ;  /* 0x000000ff0a00720c */ /* 0x040fe20003f85270 */
[----:B------:R-:W4:Y:S01]  /*03c0*/  LDC R15, c[0x0][0x140] ;  /* 0x00005000ff0f7b82 */ /* 0x000f220000000800 */
[----:B------:R-:W-:-:S02]  /*03d0*/  VIADD R36, R10, 0xffffffff ;  /* 0xffffffff0a247836 */ /* 0x000fc40000000000 */
[----:B------:R-:W-:Y:S01]  /*03e0*/  SHF.R.S32.HI R8, RZ, 0x1f, R5 ;  /* 0x0000001fff087819 */ /* 0x000fe20000011405 */
[----:B------:R-:W-:Y:S02]  /*03f0*/  IMAD.MOV.U32 R89, RZ, RZ, 0x1 ;  /* 0x00000001ff597424 */ /* 0x000fe400078e00ff */
[----:B------:R-:W-:Y:S02]  /*0400*/  ISETP.GE.U32.AND P6, PT, R36, 0x2, PT ;  /* 0x000000022400780c */ /* 0x000fe40003fc6070 */
[----:B-----5:R-:W-:Y:S01]  /*0410*/  ISETP.NE.OR P0, PT, R12, RZ, !P0 ;  /* 0x000000ff0c00720c */ /* 0x020fe20004705670 */
[----:B------:R-:W5:Y:S01]  /*0420*/  LDC R25, c[0x0][0x148] ;  /* 0x00005200ff197b82 */ /* 0x000f620000000800 */
[----:B-1----:R-:W-:Y:S02]  /*0430*/  I2FP.F32.U32 R12, UR12 ;  /* 0x0000000c000c7c45 */ /* 0x002fe40008201000 */
[----:B------:R-:W-:Y:S02]  /*0440*/  LEA.HI R3, R8, R5, RZ, 0x3 ;  /* 0x0000000508037211 */ /* 0x000fe400078f18ff */
[----:B--2---:R-:W-:Y:S01]  /*0450*/  ISETP.NE.OR P1, PT, R11, RZ, !P1 ;  /* 0x000000ff0b00720c */ /* 0x004fe20004f25670 */
[----:B------:R-:W-:Y:S01]  /*0460*/  FMUL R13, R12, UR4 ;  /* 0x000000040c0d7c20 */ /* 0x000fe20008400000 */
[--C-:B------:R-:W-:Y:S01]  /*0470*/  SHF.R.S32.HI R0, RZ, 0x3, R3.reuse ;  /* 0x00000003ff007819 */ /* 0x100fe20000011403 */
[----:B------:R-:W-:Y:S01]  /*0480*/  ULDC UR4, c[0x0][0x154] ;  /* 0x0000550000047ab9 */ /* 0x000fe20000000800 */
[----:B------:R-:W-:-:S02]  /*0490*/  SHF.R.S32.HI R3, RZ, 0x1f, R3 ;  /* 0x0000001fff037819 */ /* 0x000fc40000011403 */
[----:B------:R-:W-:Y:S01]  /*04a0*/  SHF.R.S32.HI R12, RZ, 0x1f, R9 ;  /* 0x0000001fff0c7819 */ /* 0x000fe20000011409 */
[----:B------:R-:W1:Y:S01]  /*04b0*/  F2I.U32.TRUNC.NTZ R13, R13 ;  /* 0x0000000d000d7305 */ /* 0x000e62000020f000 */
[----:B------:R-:W-:Y:S01]  /*04c0*/  LEA.HI R11, R3, R0, RZ, 0x2 ;  /* 0x00000000030b7211 */ /* 0x000fe200078f10ff */
[----:B------:R-:W-:Y:S01]  /*04d0*/  VOTEU.ALL UP1, P0 ;  /* 0x00000000003f7886 */ /* 0x000fe20000020000 */
[----:B------:R-:W-:Y:S01]  /*04e0*/  LEA.HI R12, R12, R9, RZ, 0x2 ;  /* 0x000000090c0c7211 */ /* 0x000fe200078f10ff */
[----:B------:R-:W-:Y:S01]  /*04f0*/  VOTEU.ALL UP0, P0 ;  /* 0x00000000003f7886 */ /* 0x000fe20000000000 */
[----:B------:R-:W-:Y:S01]  /*0500*/  SHF.R.S32.HI R3, RZ, 0x1f, R2 ;  /* 0x0000001fff037819 */ /* 0x000fe20000011402 */
[----:B------:R-:W-:Y:S01]  /*0510*/  VOTEU.ALL UP2, P1 ;  /* 0x00000000003f7886 */ /* 0x000fe20000840000 */
[----:B------:R-:W-:Y:S01]  /*0520*/  LOP3.LUT R11, R11, 0xfffffffc, RZ, 0xc0, !PT ;  /* 0xfffffffc0b0b7812 */ /* 0x000fe200078ec0ff */
[----:B------:R-:W2:Y:S01]  /*0530*/  @!UP1 S2UR UR7, SR_CgaCtaId ;  /* 0x00000000000799c3 */ /* 0x000ea20000008800 */
[----:B------:R-:W-:Y:S01]  /*0540*/  LOP3.LUT R12, R12, 0x3ffffffc, RZ, 0xc0, !PT ;  /* 0x3ffffffc0c0c7812 */ /* 0x000fe200078ec0ff */
[----:B------:R-:W-:Y:S01]  /*0550*/  @!UP1 UMOV UR6, 0x400 ;  /* 0x0000040000069882 */ /* 0x000fe20000000000 */
[----:B------:R-:W-:Y:S01]  /*0560*/  LEA.HI R3, R3, R2, RZ, 0x2 ;  /* 0x0000000203037211 */ /* 0x000fe200078f10ff */
[----:B------:R-:W-:Y:S01]  /*0570*/  IMAD.IADD R11, R0, 0x1, -R11 ;  /* 0x00000001000b7824 */ /* 0x000fe200078e0a0b */
[----:B------:R-:W-:Y:S01]  /*0580*/  @!UP2 UMOV UR9, 0x400 ;  /* 0x000004000009a882 */ /* 0x000fe20000000000 */
[----:B------:R-:W-:Y:S01]  /*0590*/  IMAD.IADD R12, R9, 0x1, -R12 ;  /* 0x00000001090c7824 */ /* 0x000fe200078e0a0c */
[----:B------:R-:W-:Y:S01]  /*05a0*/  LOP3.LUT R3, R3, 0xfffffffc, RZ, 0xc0, !PT ;  /* 0xfffffffc03037812 */ /* 0x000fe200078ec0ff */
[----:B------:R-:W5:Y:S01]  /*05b0*/  @!UP2 S2UR UR10, SR_CgaCtaId ;  /* 0x00000000000aa9c3 */ /* 0x000f620000008800 */
[----:B-1----:R-:W-:Y:S01]  /*05c0*/  IMAD.MOV R13, RZ, RZ, -R13 ;  /* 0x000000ffff0d7224 */ /* 0x002fe200078e0a0d */
[----:B------:R-:W-:Y:S01]  /*05d0*/  VOTEU.ALL UP3, P1 ;  /* 0x00000000003f7886 */ /* 0x000fe20000860000 */
[----:B------:R-:W-:Y:S01]  /*05e0*/  IMAD R11, R12, 0x4, R11 ;  /* 0x000000040c0b7824 */ /* 0x000fe200078e020b */
[----:B------:R-:W-:Y:S01]  /*05f0*/  VOTEU.ALL UP4, P1 ;  /* 0x00000000003f7886 */ /* 0x000fe20000880000 */
[----:B------:R-:W-:Y:S01]  /*0600*/  IMAD.IADD R9, R2, 0x1, -R3 ;  /* 0x0000000102097824 */ /* 0x000fe200078e0a03 */
[----:B0-----:R-:W-:Y:S01]  /*0610*/  I2FP.F32.U32 R2, R6 ;  /* 0x0000000600027245 */ /* 0x001fe20000201000 */
[----:B---3--:R-:W-:Y:S01]  /*0620*/  IMAD R21, R14, R13, UR12 ;  /* 0x0000000c0e157e24 */ /* 0x008fe2000f8e020d */
[C---:B------:R-:W-:Y:S01]  /*0630*/  LEA.HI R0, R11.reuse, R11, RZ, 0x1 ;  /* 0x0000000b0b007211 */ /* 0x040fe200078f08ff */
[C---:B------:R-:W-:Y:S01]  /*0640*/  IMAD.SHL.U32 R88, R11.reuse, 0x4, RZ ;  /* 0x000000040b587824 */ /* 0x040fe200078e00ff */
[----:B------:R-:W-:Y:S01]  /*0650*/  VOTEU.ALL UP5, P1 ;  /* 0x00000000003f7886 */ /* 0x000fe200008a0000 */
[----:B------:R-:W-:Y:S01]  /*0660*/  FMUL R2, R2, UR4 ;  /* 0x0000000402027c20 */ /* 0x000fe20008400000 */
[----:B------:R-:W-:Y:S01]  /*0670*/  LOP3.LUT R0, R0, 0xfffffffe, RZ, 0xc0, !PT ;  /* 0xfffffffe00007812 */ /* 0x000fe200078ec0ff */
[----:B------:R-:W-:Y:S01]  /*0680*/  UMOV UR4, 0x20 ;  /* 0x0000002000047882 */ /* 0x000fe20000000000 */
[----:B------:R-:W-:Y:S01]  /*0690*/  LOP3.LUT R88, R11, 0xc, R88, 0x78, !PT ;  /* 0x0000000c0b587812 */ /* 0x000fe200078e7858 */
[----:B------:R-:W-:-:S04]  /*06a0*/  @!UP1 UIADD3 UR4, -UR4, 0x100000, URZ ;  /* 0x0010000004049890 */ /* 0x000fc8000fffe13f */
[----:B------:R-:W-:Y:S02]  /*06b0*/  @!UP1 USHF.L.U32 UR5, UR4, 0xb, URZ ;  /* 0x0000000b04059899 */ /* 0x000fe4000800063f */
[----:B------:R-:W-:Y:S01]  /*06c0*/  @!UP1 USHF.L.U32 UR4, UR4, 0x1, URZ ;  /* 0x0000000104049899 */ /* 0x000fe2000800063f */
[----:B----4-:R-:W-:Y:S01]  /*06d0*/  ISETP.EQ.U32.AND P2, PT, R15, 0x1, PT ;  /* 0x000000010f00780c */ /* 0x010fe20003f42070 */
[----:B------:R-:W-:Y:S01]  /*06e0*/  IMAD.IADD R0, R11, 0x1, -R0 ;  /* 0x000000010b007824 */ /* 0x000fe200078e0a00 */
[----:B------:R-:W0:Y:S01]  /*06f0*/  F2I.U32.TRUNC.NTZ R2, R2 ;  /* 0x0000000200027305 */ /* 0x000e22000020f000 */
[----:B--2---:R-:W-:Y:S01]  /*0700*/  @!UP1 ULEA UR8, UR7, UR6, 0x18 ;  /* 0x0000000607089291 */ /* 0x004fe2000f8ec03f */
[----:B------:R-:W-:Y:S01]  /*0710*/  R2UR UR43, R16 ;  /* 0x00000000102b72ca */ /* 0x000fe200000e0000 */
[----:B------:R-:W-:-:S04]  /*0720*/  @!UP2 UIADD3 UR6, -UR11, 0x100000, URZ ;  /* 0x001000000b06a890 */ /* 0x000fc8000fffe13f */
[----:B------:R-:W-:Y:S02]  /*0730*/  @!UP2 USHF.L.U32 UR7, UR6, 0xb, URZ ;  /* 0x0000000b0607a899 */ /* 0x000fe4000800063f */
[----:B------:R-:W-:Y:S01]  /*0740*/  @!UP2 USHF.L.U32 UR6, UR6, 0x1, URZ ;  /* 0x000000010606a899 */ /* 0x000fe2000800063f */
[----:B------:R-:W-:Y:S01]  /*0750*/  ISETP.NE.AND P3, PT, R0, R21, PT ;  /* 0x000000150000720c */ /* 0x000fe20003f65270 */
[----:B------:R-:W-:Y:S01]  /*0760*/  VOTEU.ALL UP1, P0 ;  /* 0x00000000003f7886 */ /* 0x000fe20000020000 */
[----:B-----5:R-:W-:Y:S01]  /*0770*/  @!UP2 ULEA UR9, UR10, UR9, 0x18 ;  /* 0x000000090a09a291 */ /* 0x020fe2000f8ec03f */
[----:B------:R-:W-:Y:S01]  /*0780*/  LOP3.LUT P0, RZ, R5, 0x7, RZ, 0xc0, !PT ;  /* 0x0000000705ff7812 */ /* 0x000fe2000780c0ff */
[----:B------:R-:W-:Y:S01]  /*0790*/  VOTEU.ALL UP2, P1 ;  /* 0x00000000003f7886 */ /* 0x000fe20000840000 */
[----:B------:R-:W-:Y:S02]  /*07a0*/  ISETP.NE.AND P1, PT, R9, 0x3, PT ;  /* 0x000000030900780c */ /* 0x000fe40003f25270 */
[----:B------:R-:W-:-:S02]  /*07b0*/  ISETP.LT.U32.AND P0, PT, R88, 0x4, !P0 ;  /* 0x000000045800780c */ /* 0x000fc40004701070 */
[----:B------:R-:W-:Y:S01]  /*07c0*/  ISETP.EQ.OR P1, PT, R9, RZ, !P1 ;  /* 0x000000ff0900720c */ /* 0x000fe20004f22670 */
[----:B------:R-:W1:Y:S02]  /*07d0*/  FENCE.VIEW.ASYNC.S ;  /* 0x00000000000073c6 */ /* 0x000e640000000000 */
[----:B-1----:R1:W2:Y:S01]  /*07e0*/  @!UP0 SYNCS.EXCH.64 URZ, [UR8+0x60], UR4 ;  /* 0x00006004083f85b2 */ /* 0x0022a20008000100 */
[----:B0-----:R-:W-:Y:S01]  /*07f0*/  IMAD.MOV R20, RZ, RZ, -R2 ;  /* 0x000000ffff147224 */ /* 0x001fe200078e0a02 */
[----:B------:R-:W-:-:S03]  /*0800*/  @P3 LEA.HI R0, R88, R88, RZ, 0x1 ;  /* 0x0000005858003211 */ /* 0x000fc600078f08ff */
[----:B------:R-:W-:Y:S01]  /*0810*/  IMAD R3, R25, R20, R6 ;  /* 0x0000001419037224 */ /* 0x000fe200078e0206 */
[----:B------:R-:W-:Y:S02]  /*0820*/  ISETP.EQ.AND P1, PT, R10, RZ, P1 ;  /* 0x000000ff0a00720c */ /* 0x000fe40000f22270 */
[----:B------:R-:W-:Y:S02]  /*0830*/  @P3 SHF.R.S32.HI R0, RZ, 0x1, R0 ;  /* 0x00000001ff003819 */ /* 0x000fe40000011400 */
[----:B------:R-:W-:Y:S02]  /*0840*/  SEL R23, RZ, 0x1, !P1 ;  /* 0x00000001ff177807 */ /* 0x000fe40004800000 */
[----:B------:R-:W-:Y:S02]  /*0850*/  @P3 ISETP.NE.AND P5, PT, R0, R3, PT ;  /* 0x000000030000320c */ /* 0x000fe40003fa5270 */
[----:B------:R-:W-:Y:S01]  /*0860*/  SEL R0, RZ, 0x1, !P0 ;  /* 0x00000001ff007807 */ /* 0x000fe20004000000 */
[----:B------:R1:W0:Y:S01]  /*0870*/  @!UP1 SYNCS.EXCH.64 URZ, [UR8+0x68], UR4 ;  /* 0x00006804083f95b2 */ /* 0x0002220008000100 */
[----:B------:R-:W-:Y:S01]  /*0880*/  NOP ;  /* 0x0000000000007918 */ /* 0x000fe20000000000 */
[----:B------:R-:W-:-:S02]  /*0890*/  @P3 SEL R89, RZ, 0x1, P5 ;  /* 0x00000001ff593807 */ /* 0x000fc40002800000 */
[----:B------:R-:W-:Y:S02]  /*08a0*/  SEL R23, R23, 0x2, P6 ;  /* 0x0000000217177807 */ /* 0x000fe40003000000 */
[----:B------:R-:W-:Y:S01]  /*08b0*/  LOP3.LUT R89, R89, R0, RZ, 0xc0, !PT ;  /* 0x0000000059597212 */ /* 0x000fe200078ec0ff */
[----:B------:R1:W3:Y:S01]  /*08c0*/  @!UP2 SYNCS.EXCH.64 URZ, [UR9+0x40], UR6 ;  /* 0x00004006093fa5b2 */ /* 0x0002e20008000100 */
[----:B------:R1:W4:Y:S01]  /*08d0*/  @!UP3 SYNCS.EXCH.64 URZ, [UR9+0x48], UR6 ;  /* 0x00004806093fb5b2 */ /* 0x0003220008000100 */
[----:B------:R1:W0:Y:S01]  /*08e0*/  @!UP4 SYNCS.EXCH.64 URZ, [UR9+0x50], UR6 ;  /* 0x00005006093fc5b2 */ /* 0x0002220008000100 */
[----:B------:R1:W0:Y:S01]  /*08f0*/  @!UP5 SYNCS.EXCH.64 URZ, [UR9+0x58], UR6 ;  /* 0x00005806093fd5b2 */ /* 0x0002220008000100 */
[----:B------:R-:W-:Y:S01]  /*0900*/  NOP ;  /* 0x0000000000007918 */ /* 0x000fe20000000000 */
[----:B-12---:R-:W-:Y:S05]  /*0910*/  @!P2 BRA `(.L_x_3) ;  /* 0x000000000008a947 */ /* 0x006fea0003800000 */
[----:B0--34-:R-:W-:Y:S01]  /*0920*/  UCGABAR_ARV ;  /* 0x00000000000079c7 */ /* 0x019fe20008000000 */
[----:B------:R-:W-:Y:S05]  /*0930*/  BRA `(.L_x_4) ;  /* 0x0000000000047947 */ /* 0x000fea0003800000 */
.L_x_3:
[----:B0--34-:R-:W-:Y:S01]  /*0940*/  NOP ;  /* 0x0000000000007918 */ /* 0x019fe20000000000 */
.L_x_4:
[----:B------:R-:W-:Y:S01]  /*0950*/  ULDC.64 UR4, c[0x0][0x598] ;  /* 0x0001660000047ab9 */ /* 0x000fe20000000a00 */
[----:B------:R-:W-:Y:S01]  /*0960*/  ULDC.64 UR36, c[0x0][0x208] ;  /* 0x0000820000247ab9 */ /* 0x000fe20000000a00 */
[----:B------:R-:W-:-:S04]  /*0970*/  ISETP.NE.U32.AND P0, PT, RZ, UR4, PT ;  /* 0x00000004ff007c0c */ /* 0x000fc8000bf05070 */
[----:B------:R-:W-:-:S13]  /*0980*/  ISETP.NE.AND.EX P0, PT, RZ, UR5, PT, P0 ;  /* 0x00000005ff007c0c */ /* 0x000fda000bf05300 */
[----:B------:R-:W-:Y:S05]  /*0990*/  @!P0 BRA `(.L_x_5) ;  /* 0x00000000001c8947 */ /* 0x000fea0003800000 */
[----:B------:R-:W0:Y:S02]  /*09a0*/  LDC.64 R2, c[0x0][0x598] ;  /* 0x00016600ff027b82 */ /* 0x000e240000000a00 */
[----:B0-----:R-:W2:Y:S02]  /*09b0*/  LDG.E.64 R2, desc[UR36][R2.64] ;  /* 0x0000002402027981 */ /* 0x001ea4000c1e1b00 */
[----:B--2---:R-:W-:-:S04]  /*09c0*/  ISETP.NE.U32.AND P0, PT, R2, RZ, PT ;  /* 0x000000ff0200720c */ /* 0x004fc80003f05070 */
[----:B------:R-:W-:-:S13]  /*09d0*/  ISETP.NE.AND.EX P0, PT, R3, RZ, PT, P0 ;  /* 0x000000ff0300720c */ /* 0x000fda0003f05300 */
[----:B------:R-:W-:Y:S05]  /*09e0*/  @!P0 BRA `(.L_x_5) ;  /* 0x0000000000088947 */ /* 0x000fea0003800000 */
[----:B------:R0:W5:Y:S01]  /*09f0*/  LD.E R90, desc[UR36][R2.64] ;  /* 0x00000024025a7980 */ /* 0x000162000c101900 */
[----:B------:R-:W-:Y:S05]  /*0a00*/  BRA `(.L_x_6) ;  /* 0x0000000000247947 */ /* 0x000fea0003800000 */
.L_x_5:
[----:B------:R-:W-:Y:S02]  /*0a10*/  ULDC.64 UR4, c[0x0][0x588] ;  /* 0x0001620000047ab9 */ /* 0x000fe40000000a00 */
[----:B------:R-:W-:-:S04]  /*0a20*/  ISETP.NE.U32.AND P0, PT, RZ, UR4, PT ;  /* 0x00000004ff007c0c */ /* 0x000fc8000bf05070 */
[----:B------:R-:W-:-:S13]  /*0a30*/  ISETP.NE.AND.EX P0, PT, RZ, UR5, PT, P0 ;  /* 0x00000005ff007c0c */ /* 0x000fda000bf05300 */
[----:B------:R-:W-:Y:S05]  /*0a40*/  @!P0 BRA `(.L_x_7) ;  /* 0x00000000000c8947 */ /* 0x000fea0003800000 */
[----:B------:R-:W0:Y:S02]  /*0a50*/  LDC.64 R90, c[0x0][0x588] ;  /* 0x00016200ff5a7b82 */ /* 0x000e240000000a00 */
[----:B0-----:R1:W5:Y:S01]  /*0a60*/  LDG.E R90, desc[UR36][R90.64] ;  /* 0x000000245a5a7981 */ /* 0x001362000c1e1900 */
[----:B------:R-:W-:Y:S05]  /*0a70*/  BRA `(.L_x_6) ;  /* 0x0000000000087947 */ /* 0x000fea0003800000 */
.L_x_7:
[----:B------:R-:W-:Y:S02]  /*0a80*/  ULDC UR4, c[0x0][0x580] ;  /* 0x0001600000047ab9 */ /* 0x000fe40000000800 */
[----:B------:R-:W-:-:S07]  /*0a90*/  IMAD.U32 R90, RZ, RZ, UR4 ;  /* 0x00000004ff5a7e24 */ /* 0x000fce000f8e00ff */
.L_x_6:
[----:B------:R-:W-:Y:S02]  /*0aa0*/  ULDC.64 UR4, c[0x0][0x5a0] ;  /* 0x0001680000047ab9 */ /* 0x000fe40000000a00 */
[----:B------:R-:W-:-:S04]  /*0ab0*/  ISETP.NE.U32.AND P0, PT, RZ, UR4, PT ;  /* 0x00000004ff007c0c */ /* 0x000fc8000bf05070 */
[----:B------:R-:W-:-:S13]  /*0ac0*/  ISETP.NE.AND.EX P0, PT, RZ, UR5, PT, P0 ;  /* 0x00000005ff007c0c */ /* 0x000fda000bf05300 */
[----:B------:R-:W-:Y:S05]  /*0ad0*/  @!P0 BRA `(.L_x_8) ;  /* 0x00000000001c8947 */ /* 0x000fea0003800000 */
[----:B0-----:R-:W0:Y:S02]  /*0ae0*/  LDC.64 R2, c[0x0][0x5a0] ;  /* 0x00016800ff027b82 */ /* 0x001e240000000a00 */
[----:B0-----:R-:W2:Y:S02]  /*0af0*/  LDG.E.64 R2, desc[UR36][R2.64] ;  /* 0x0000002402027981 */ /* 0x001ea4000c1e1b00 */
[----:B--2---:R-:W-:-:S04]  /*0b00*/  ISETP.NE.U32.AND P0, PT, R2, RZ, PT ;  /* 0x000000ff0200720c */ /* 0x004fc80003f05070 */
[----:B------:R-:W-:-:S13]  /*0b10*/  ISETP.NE.AND.EX P0, PT, R3, RZ, PT, P0 ;  /* 0x000000ff0300720c */ /* 0x000fda0003f05300 */
[----:B------:R-:W-:Y:S05]  /*0b20*/  @!P0 BRA `(.L_x_8) ;  /* 0x0000000000088947 */ /* 0x000fea0003800000 */
[----:B-1----:R0:W5:Y:S01]  /*0b30*/  LD.E R91, desc[UR36][R2.64] ;  /* 0x00000024025b7980 */ /* 0x002162000c101900 */
[----:B------:R-:W-:Y:S05]  /*0b40*/  BRA `(.L_x_9) ;  /* 0x0000000000247947 */ /* 0x000fea0003800000 */
.L_x_8:
[----:B------:R-:W-:Y:S02]  /*0b50*/  ULDC.64 UR4, c[0x0][0x590] ;  /* 0x0001640000047ab9 */ /* 0x000fe40000000a00 */
[----:B------:R-:W-:-:S04]  /*0b60*/  ISETP.NE.U32.AND P0, PT, RZ, UR4, PT ;  /* 0x00000004ff007c0c */ /* 0x000fc8000bf05070 */
[----:B------:R-:W-:-:S13]  /*0b70*/  ISETP.NE.AND.EX P0, PT, RZ, UR5, PT, P0 ;  /* 0x00000005ff007c0c */ /* 0x000fda000bf05300 */
[----:B------:R-:W-:Y:S05]  /*0b80*/  @!P0 BRA `(.L_x_10) ;  /* 0x00000000000c8947 */ /* 0x000fea0003800000 */
[----:B0-----:R-:W1:Y:S02]  /*0b90*/  LDC.64 R2, c[0x0][0x590] ;  /* 0x00016400ff027b82 */ /* 0x001e640000000a00 */
[----:B-1----:R1:W5:Y:S01]  /*0ba0*/  LDG.E R91, desc[UR36][R2.64] ;  /* 0x00000024025b7981 */ /* 0x002362000c1e1900 */
[----:B------:R-:W-:Y:S05]  /*0bb0*/  BRA `(.L_x_9) ;  /* 0x0000000000087947 */ /* 0x000fea0003800000 */
.L_x_10:
[----:B------:R-:W-:Y:S02]  /*0bc0*/  ULDC UR4, c[0x0][0x584] ;  /* 0x0001610000047ab9 */ /* 0x000fe40000000800 */
[----:B-1----:R-:W-:-:S07]  /*0bd0*/  IMAD.U32 R91, RZ, RZ, UR4 ;  /* 0x00000004ff5b7e24 */ /* 0x002fce000f8e00ff */
.L_x_9:
[----:B01----:R-:W0:Y:S01]  /*0be0*/  LDC R2, c[0x0][0x65c] ;  /* 0x00019700ff027b82 */ /* 0x003e220000000800 */
[----:B------:R-:W-:Y:S01]  /*0bf0*/  ULDC UR6, c[0x0][0x28c] ;  /* 0x0000a30000067ab9 */ /* 0x000fe20000000800 */
[----:B------:R-:W-:Y:S01]  /*0c00*/  ISETP.NE.AND P0, PT, R10, 0x2, PT ;  /* 0x000000020a00780c */ /* 0x000fe20003f05270 */
[----:B------:R-:W-:Y:S01]  /*0c10*/  UIADD3 UR6, UR6, 0x3f, URZ ;  /* 0x0000003f06067890 */ /* 0x000fe2000fffe03f */
[----:B------:R-:W-:Y:S01]  /*0c20*/  IMAD.U32 R10, RZ, RZ, UR12 ;  /* 0x0000000cff0a7e24 */ /* 0x000fe2000f8e00ff */
[----:B------:R-:W-:Y:S01]  /*0c30*/  UMOV UR38, URZ ;  /* 0x0000003f00267c82 */ /* 0x000fe20008000000 */
[----:B------:R-:W-:Y:S01]  /*0c40*/  UMOV UR39, URZ ;  /* 0x0000003f00277c82 */ /* 0x000fe20008000000 */
[----:B------:R-:W-:Y:S01]  /*0c50*/  USHF.R.S32.HI UR7, URZ, 0x1f, UR6 ;  /* 0x0000001f3f077899 */ /* 0x000fe20008011406 */
[----:B------:R-:W-:-:S03]  /*0c60*/  ULDC.64 UR8, c[0x0][0x650] ;  /* 0x0001940000087ab9 */ /* 0x000fc60000000a00 */
[----:B------:R-:W-:-:S04]  /*0c70*/  ULEA.HI UR7, UR7, UR6, URZ, 0x6 ;  /* 0x0000000607077291 */ /* 0x000fc8000f8f303f */
[----:B------:R-:W-:Y:S01]  /*0c80*/  USHF.R.S32.HI UR40, URZ, 0x6, UR7 ;  /* 0x000000063f287899 */ /* 0x000fe20008011407 */
[----:B0-----:R-:W-:-:S13]  /*0c90*/  ISETP.NE.AND P1, PT, R2, 0x1, PT ;  /* 0x000000010200780c */ /* 0x001fda0003f25270 */
[----:B------:R-:W0:Y:S01]  /*0ca0*/  @P1 LDC R17, c[0x0][0x10] ;  /* 0x00000400ff111b82 */ /* 0x000e220000000800 */
[----:B------:R-:W-:Y:S02]  /*0cb0*/  @P1 IMAD.MOV.U32 R7, RZ, RZ, RZ ;  /* 0x000000ffff071224 */ /* 0x000fe400078e00ff */
[----:B------:R-:W-:-:S05]  /*0cc0*/  @P1 IMAD.MOV.U32 R11, RZ, RZ, RZ ;  /* 0x000000ffff0b1224 */ /* 0x000fca00078e00ff */
[----:B------:R-:W1:Y:S01]  /*0cd0*/  @!P1 LDC R3, c[0x0][0xc] ;  /* 0x00000300ff039b82 */ /* 0x000e620000000800 */
[----:B------:R-:W-:Y:S01]  /*0ce0*/  ULDC UR4, c[0x0][0xc] ;  /* 0x0000030000047ab9 */ /* 0x000fe20000000800 */
[----:B------:R-:W-:Y:S02]  /*0cf0*/  ULDC UR5, c[0x0][0x10] ;  /* 0x0000040000057ab9 */ /* 0x000fe40000000800 */
[----:B------:R-:W-:-:S04]  /*0d00*/  UIMAD.WIDE.U32 UR4, UR4, UR5, URZ ;  /* 0x00000005040472a5 */ /* 0x000fc8000f8e003f */
[----:B------:R-:W2:Y:S01]  /*0d10*/  LDC R0, c[0x0][0x14] ;  /* 0x00000500ff007b82 */ /* 0x000ea20000000800 */
[----:B0-----:R-:W-:-:S04]  /*0d20*/  @P1 IMAD.WIDE.U32 R16, R17, UR12, R6 ;  /* 0x0000000c11101c25 */ /* 0x001fc8000f8e0006 */
[----:B------:R-:W-:Y:S02]  /*0d30*/  @P1 IMAD.IADD R17, R17, 0x1, R11 ;  /* 0x0000000111111824 */ /* 0x000fe400078e020b */
[----:B------:R-:W-:Y:S02]  /*0d40*/  IMAD.MOV.U32 R11, RZ, RZ, RZ ;  /* 0x000000ffff0b7224 */ /* 0x000fe400078e00ff */
[----:B-1----:R-:W-:-:S04]  /*0d50*/  @!P1 IMAD.WIDE.U32 R10, R6, R3, R10 ;  /* 0x00000003060a9225 */ /* 0x002fc800078e000a */
[----:B------:R-:W-:Y:S02]  /*0d60*/  @!P1 IMAD.MOV.U32 R16, RZ, RZ, R10 ;  /* 0x000000ffff109224 */ /* 0x000fe400078e000a */
[----:B--2---:R-:W-:-:S04]  /*0d70*/  IMAD.WIDE.U32 R12, R0, UR4, RZ ;  /* 0x00000004000c7c25 */ /* 0x004fc8000f8e00ff */
[----:B------:R-:W-:Y:S01]  /*0d80*/  IMAD R3, R0, UR5, RZ ;  /* 0x0000000500037c24 */ /* 0x000fe2000f8e02ff */
[----:B------:R0:W-:Y:S01]  /*0d90*/  STL.64 [R1], R12 ;  /* 0x0000000c01007387 */ /* 0x0001e20000100a00 */
[----:B------:R-:W-:Y:S02]  /*0da0*/  @!P1 IMAD.MOV.U32 R17, RZ, RZ, R11 ;  /* 0x000000ffff119224 */ /* 0x000fe400078e000b */
[----:B------:R-:W-:Y:S01]  /*0db0*/  IMAD.IADD R0, R13, 0x1, R3 ;  /* 0x000000010d007824 */ /* 0x000fe200078e0203 */
[----:B------:R-:W-:Y:S06]  /*0dc0*/  @P0 BRA `(.L_x_11) ;  /* 0x0000000000200947 */ /* 0x000fec0003800000 */
[----:B------:R-:W-:Y:S01]  /*0dd0*/  UISETP.GE.U32.AND UP0, UPT, UR40, 0x3, UPT ;  /* 0x000000032800788c */ /* 0x000fe2000bf06070 */
[----:B------:R-:W-:Y:S01]  /*0de0*/  IADD3 R16, P0, R16, R12, RZ ;  /* 0x0000000c10107210 */ /* 0x000fe20007f1e0ff */
[----:B------:R-:W-:Y:S01]  /*0df0*/  UIMAD.WIDE.U32 UR4, UR40, -0x55555555, URZ ;  /* 0xaaaaaaab280478a5 */ /* 0x000fe2000f8e003f */
[----:B------:R-:W-:-:S03]  /*0e00*/  UMOV UR39, URZ ;  /* 0x0000003f00277c82 */ /* 0x000fc60008000000 */
[----:B------:R-:W-:Y:S01]  /*0e10*/  USHF.R.U32.HI UR4, URZ, 0x1, UR5 ;  /* 0x000000013f047899 */ /* 0x000fe20008011605 */
[----:B------:R-:W-:-:S03]  /*0e20*/  IMAD.X R17, R0, 0x1, R17, P0 ;  /* 0x0000000100117824 */ /* 0x000fc600000e0611 */
[----:B------:R-:W-:Y:S02]  /*0e30*/  UIMAD UR38, UR4, -0x3, UR40 ;  /* 0xfffffffd042678a4 */ /* 0x000fe4000f8e0228 */
[----:B------:R-:W-:-:S12]  /*0e40*/  @UP0 ULOP3.LUT UR39, UR4, 0x1, URZ, 0xc0, !UPT ;  /* 0x0000000104270892 */ /* 0x000fd8000f8ec03f */
.L_x_11:
[----:B------:R-:W-:Y:S01]  /*0e50*/  ISETP.GE.U32.AND P0, PT, R16, UR8, PT ;  /* 0x0000000810007c0c */ /* 0x000fe2000bf06070 */
[----:B------:R-:W-:Y:S01]  /*0e60*/  IMAD.MOV.U32 R22, RZ, RZ, -0x1 ;  /* 0xffffffffff167424 */ /* 0x000fe200078e00ff */
[----:B------:R-:W-:Y:S01]  /*0e70*/  PRMT R3, RZ, 0x7610, R3 ;  /* 0x00007610ff037816 */ /* 0x000fe20000000003 */
[----:B------:R-:W-:Y:S01]  /*0e80*/  IMAD.MOV.U32 R18, RZ, RZ, -0x1 ;  /* 0xffffffffff127424 */ /* 0x000fe200078e00ff */
[----:B------:R-:W-:Y:S01]  /*0e90*/  ISETP.GE.U32.AND.EX P0, PT, R17, UR9, PT, P0 ;  /* 0x0000000911007c0c */ /* 0x000fe2000bf06100 */
[----:B------:R-:W-:-:S12]  /*0ea0*/  IMAD.MOV.U32 R19, RZ, RZ, -0x1 ;  /* 0xffffffffff137424 */ /* 0x000fd800078e00ff */
[----:B------:R-:W-:Y:S05]  /*0eb0*/  @P0 BRA `(.L_x_12) ;  /* 0x0000000400280947 */ /* 0x000fea0003800000 */
[----:B------:R-:W1:Y:S01]  /*0ec0*/  LDC.64 R26, c[0x0][0x628] ;  /* 0x00018a00ff1a7b82 */ /* 0x000e620000000a00 */
[----:B------:R-:W-:Y:S02]  /*0ed0*/  IMAD.MOV.U32 R10, RZ, RZ, R16 ;  /* 0x000000ffff0a7224 */ /* 0x000fe400078e0010 */
[----:B------:R-:W-:-:S05]  /*0ee0*/  IMAD.MOV.U32 R11, RZ, RZ, R17 ;  /* 0x000000ffff0b7224 */ /* 0x000fca00078e0011 */
[----:B------:R-:W2:Y:S08]  /*0ef0*/  LDC R18, c[0x0][0x630] ;  /* 0x00018c00ff127b82 */ /* 0x000eb00000000800 */
[----:B------:R-:W3:Y:S01]  /*0f00*/  LDC.64 R28, c[0x0][0x620] ;  /* 0x00018800ff1c7b82 */ /* 0x000ee20000000a00 */
[----:B-1----:R-:W-:-:S04]  /*0f10*/  ISETP.NE.U32.AND P0, PT, R26, RZ, PT ;  /* 0x000000ff1a00720c */ /* 0x002fc80003f05070 */
[----:B------:R-:W-:-:S13]  /*0f20*/  ISETP.NE.AND.EX P0, PT, R27, RZ, PT, P0 ;  /* 0x000000ff1b00720c */ /* 0x000fda0003f05300 */
[----:B--23--:R-:W-:Y:S05]  /*0f30*/  @!P0 BRA `(.L_x_13) ;  /* 0x0000000000288947 */ /* 0x00cfea0003800000 */
[----:B------:R-:W1:Y:S02]  /*0f40*/  LDC R3, c[0x0][0x634] ;  /* 0x00018d00ff037b82 */ /* 0x000e640000000800 */
[----:B-1----:R-:W-:-:S05]  /*0f50*/  IADD3 R3, P0, R16, R3, RZ ;  /* 0x0000000310037210 */ /* 0x002fca0007f1e0ff */
[----:B------:R-:W-:-:S04]  /*0f60*/  IMAD.X R19, RZ, RZ, R17, P0 ;  /* 0x000000ffff137224 */ /* 0x000fc800000e0611 */
[----:B------:R-:W-:-:S04]  /*0f70*/  IMAD.WIDE.U32 R10, R19, R26, RZ ;  /* 0x0000001a130a7225 */ /* 0x000fc800078e00ff */
[----:B0-----:R-:W-:-:S04]  /*0f80*/  IMAD.WIDE.U32 R12, P0, R3, R27, R10 ;  /* 0x0000001b030c7225 */ /* 0x001fc8000780000a */
[----:B------:R-:W-:-:S04]  /*0f90*/  IMAD.WIDE.U32 R10, R3, R26, RZ ;  /* 0x0000001a030a7225 */ /* 0x000fc800078e00ff */
[----:B------:R-:W-:Y:S01]  /*0fa0*/  IMAD.X R15, RZ, RZ, RZ, P0 ;  /* 0x000000ffff0f7224 */ /* 0x000fe200000e06ff */
[----:B------:R-:W-:Y:S01]  /*0fb0*/  IADD3 RZ, P0, R11, R12, RZ ;  /* 0x0000000c0bff7210 */ /* 0x000fe20007f1e0ff */
[----:B------:R-:W-:-:S04]  /*0fc0*/  IMAD.MOV.U32 R14, RZ, RZ, R13 ;  /* 0x000000ffff0e7224 */ /* 0x000fc800078e000d */
[----:B------:R-:W-:-:S08]  /*0fd0*/  IMAD.WIDE.U32.X R10, R19, R27, R14, P0 ;  /* 0x0000001b130a7225 */ /* 0x000fd000000e040e */
.L_x_13:
[----:B------:R-:W1:Y:S01]  /*0fe0*/  LDC.64 R32, c[0x0][0x640] ;  /* 0x00019000ff207b82 */ /* 0x000e620000000a00 */
[-CC-:B------:R-:W-:Y:S02]  /*0ff0*/  SHF.R.U64 R30, R10, R18.reuse, R11.reuse ;  /* 0x000000120a1e7219 */ /* 0x180fe4000000120b */
[----:B------:R-:W-:Y:S02]  /*1000*/  SHF.R.U32.HI R3, RZ, R18, R11 ;  /* 0x00000012ff037219 */ /* 0x000fe4000001160b */
[----:B0-----:R-:W-:-:S03]  /*1010*/  IADD3 R13, P0, RZ, -R30, RZ ;  /* 0x8000001eff0d7210 */ /* 0x001fc60007f1e0ff */
[----:B------:R-:W0:Y:S02]  /*1020*/  LDC R14, c[0x0][0x618] ;  /* 0x00018600ff0e7b82 */ /* 0x000e240000000800 */
[----:B------:R-:W-:Y:S02]  /*1030*/  IMAD.X R3, RZ, RZ, ~R3, P0 ;  /* 0x000000ffff037224 */ /* 0x000fe400000e0e03 */
[----:B------:R-:W-:-:S04]  /*1040*/  IMAD.WIDE.U32 R10, R13, R28, R16 ;  /* 0x0000001c0d0a7225 */ /* 0x000fc800078e0010 */
[----:B------:R-:W2:Y:S01]  /*1050*/  LDC R15, c[0x0][0x608] ;  /* 0x00018200ff0f7b82 */ /* 0x000ea20000000800 */
[----:B------:R-:W-:Y:S02]  /*1060*/  IMAD R12, R3, R28, RZ ;  /* 0x0000001c030c7224 */ /* 0x000fe400078e02ff */
[----:B------:R-:W-:Y:S02]  /*1070*/  IMAD.MOV.U32 R28, RZ, RZ, 0x1 ;  /* 0x00000001ff1c7424 */ /* 0x000fe400078e00ff */
[----:B------:R-:W-:Y:S02]  /*1080*/  IMAD R3, R13, R29, R12 ;  /* 0x0000001d0d037224 */ /* 0x000fe400078e020c */
[----:B------:R-:W-:Y:S01]  /*1090*/  IMAD.MOV.U32 R12, RZ, RZ, -0x1 ;  /* 0xffffffffff0c7424 */ /* 0x000fe200078e00ff */
[----:B------:R-:W3:Y:S01]  /*10a0*/  LDC R31, c[0x0][0x658] ;  /* 0x00019600ff1f7b82 */ /* 0x000ee20000000800 */
[----:B------:R-:W-:Y:S01]  /*10b0*/  IMAD.IADD R3, R11, 0x1, R3 ;  /* 0x000000010b037824 */ /* 0x000fe200078e0203 */
[----:B-1----:R-:W-:-:S04]  /*10c0*/  ISETP.NE.U32.AND P0, PT, R32, RZ, PT ;  /* 0x000000ff2000720c */ /* 0x002fc80003f05070 */
[----:B------:R-:W-:Y:S02]  /*10d0*/  ISETP.NE.AND.EX P0, PT, R33, RZ, PT, P0 ;  /* 0x000000ff2100720c */ /* 0x000fe40003f05300 */
[----:B------:R-:W1:Y:S01]  /*10e0*/  LDC R24, c[0x0][0x600] ;  /* 0x00018000ff187b82 */ /* 0x000e620000000800 */
[-CC-:B0-----:R-:W-:Y:S02]  /*10f0*/  SHF.R.U64 R27, R10, R14.reuse, R3.reuse ;  /* 0x0000000e0a1b7219 */ /* 0x181fe40000001203 */
[----:B------:R-:W-:-:S05]  /*1100*/  SHF.R.U32.HI R10, RZ, R14, R3 ;  /* 0x0000000eff0a7219 */ /* 0x000fca0000011603 */
[----:B------:R-:W0:Y:S01]  /*1110*/  LDC R22, c[0x0][0x648] ;  /* 0x00019200ff167b82 */ /* 0x000e220000000800 */
[-CC-:B--2---:R-:W-:Y:S02]  /*1120*/  SHF.R.U64 R35, R27, R15.reuse, R10.reuse ;  /* 0x0000000f1b237219 */ /* 0x184fe4000000120a */
[----:B------:R-:W-:-:S05]  /*1130*/  SHF.R.U32.HI R10, RZ, R15, R10 ;  /* 0x0000000fff0a7219 */ /* 0x000fca000001160a */
[----:B------:R-:W2:Y:S01]  /*1140*/  LDC R26, c[0x0][0x638] ;  /* 0x00018e00ff1a7b82 */ /* 0x000ea20000000800 */
[-CC-:B---3--:R-:W-:Y:S02]  /*1150*/  SHF.R.U64 R34, R35, R31.reuse, R10.reuse ;  /* 0x0000001f23227219 */ /* 0x188fe4000000120a */
[-C--:B------:R-:W-:Y:S02]  /*1160*/  SHF.L.U32 R3, R12, R31.reuse, RZ ;  /* 0x0000001f0c037219 */ /* 0x080fe400000006ff */
[----:B------:R-:W-:Y:S01]  /*1170*/  SHF.R.U32.HI R11, RZ, R31, R10 ;  /* 0x0000001fff0b7219 */ /* 0x000fe2000001160a */
[----:B------:R-:W-:Y:S01]  /*1180*/  IMAD.MOV.U32 R10, RZ, RZ, R34 ;  /* 0x000000ffff0a7224 */ /* 0x000fe200078e0022 */
[----:B------:R-:W-:Y:S01]  /*1190*/  LOP3.LUT R18, RZ, R3, RZ, 0x33, !PT ;  /* 0x00000003ff127212 */ /* 0x000fe200078e33ff */
[----:B------:R-:W3:Y:S01]  /*11a0*/  LDC R29, c[0x0][0x610] ;  /* 0x00018400ff1d7b82 */ /* 0x000ee20000000800 */
[----:B------:R-:W-:Y:S05]  /*11b0*/  @!P0 BRA `(.L_x_14) ;  /* 0x0000000000288947 */ /* 0x000fea0003800000 */
[----:B------:R-:W4:Y:S02]  /*11c0*/  LDC R3, c[0x0][0x64c] ;  /* 0x00019300ff037b82 */ /* 0x000f240000000800 */
[----:B----4-:R-:W-:-:S05]  /*11d0*/  IADD3 R3, P0, R34, R3, RZ ;  /* 0x0000000322037210 */ /* 0x010fca0007f1e0ff */
[----:B------:R-:W-:-:S04]  /*11e0*/  IMAD.X R19, RZ, RZ, R11, P0 ;  /* 0x000000ffff137224 */ /* 0x000fc800000e060b */
[----:B------:R-:W-:-:S04]  /*11f0*/  IMAD.WIDE.U32 R10, R19, R32, RZ ;  /* 0x00000020130a7225 */ /* 0x000fc800078e00ff */
[----:B------:R-:W-:-:S04]  /*1200*/  IMAD.WIDE.U32 R12, P0, R3, R33, R10 ;  /* 0x00000021030c7225 */ /* 0x000fc8000780000a */
[----:B------:R-:W-:-:S04]  /*1210*/  IMAD.WIDE.U32 R10, R3, R32, RZ ;  /* 0x00000020030a7225 */ /* 0x000fc800078e00ff */
[----:B------:R-:W-:Y:S01]  /*1220*/  IMAD.X R15, RZ, RZ, RZ, P0 ;  /* 0x000000ffff0f7224 */ /* 0x000fe200000e06ff */
[----:B------:R-:W-:Y:S01]  /*1230*/  IADD3 RZ, P0, R11, R12, RZ ;  /* 0x0000000c0bff7210 */ /* 0x000fe20007f1e0ff */
[----:B------:R-:W-:-:S04]  /*1240*/  IMAD.MOV.U32 R14, RZ, RZ, R13 ;  /* 0x000000ffff0e7224 */ /* 0x000fc800078e000d */
[----:B------:R-:W-:-:S08]  /*1250*/  IMAD.WIDE.U32.X R10, R19, R33, R14, P0 ;  /* 0x00000021130a7225 */ /* 0x000fd000000e040e */
.L_x_14:
[----:B0-----:R-:W-:Y:S01]  /*1260*/  SHF.R.U64 R7, R10, R22, R11 ;  /* 0x000000160a077219 */ /* 0x001fe2000000120b */
[----:B-1----:R-:W-:Y:S01]  /*1270*/  VIADD R10, R24, 0xffffffff ;  /* 0xffffffff180a7836 */ /* 0x002fe20000000000 */
[----:B------:R-:W-:Y:S01]  /*1280*/  SHF.L.U32 R3, R28, R31, RZ ;  /* 0x0000001f1c037219 */ /* 0x000fe200000006ff */
[----:B------:R-:W-:Y:S01]  /*1290*/  @P1 IMAD R21, R25, R20, R6 ;  /* 0x0000001419151224 */ /* 0x000fe200078e0206 */
[----:B------:R-:W-:Y:S01]  /*12a0*/  LOP3.LUT R18, R35, R18, RZ, 0xc0, !PT ;  /* 0x0000001223127212 */ /* 0x000fe200078ec0ff */
[----:B------:R-:W-:Y:S02]  /*12b0*/  IMAD.MOV R11, RZ, RZ, -R7 ;  /* 0x000000ffff0b7224 */ /* 0x000fe400078e0a07 */
[----:B------:R-:W-:Y:S02]  /*12c0*/  IMAD.MOV.U32 R6, RZ, RZ, 0x1 ;  /* 0x00000001ff067424 */ /* 0x000fe400078e00ff */
[----:B------:R-:W-:Y:S01]  /*12d0*/  IMAD R18, R3, R7, R18 ;  /* 0x0000000703127224 */ /* 0x000fe200078e0212 */
[----:B------:R-:W-:Y:S01]  /*12e0*/  LOP3.LUT R7, R27, R10, RZ, 0xc0, !PT ;  /* 0x0000000a1b077212 */ /* 0x000fe200078ec0ff */
[----:B--2---:R-:W-:-:S02]  /*12f0*/  IMAD R3, R11, R26, R34 ;  /* 0x0000001a0b037224 */ /* 0x004fc400078e0222 */
[----:B---3--:R-:W-:Y:S02]  /*1300*/  IMAD R22, R18, R29, R21 ;  /* 0x0000001d12167224 */ /* 0x008fe400078e0215 */
[----:B------:R-:W-:Y:S01]  /*1310*/  IMAD R7, R3, R24, R7 ;  /* 0x0000001803077224 */ /* 0x000fe200078e0207 */
[----:B------:R-:W-:Y:S01]  /*1320*/  PRMT R3, R6, 0x7610, R3 ;  /* 0x0000761006037816 */ /* 0x000fe20000000003 */
[----:B------:R-:W-:-:S03]  /*1330*/  IMAD.MOV.U32 R19, RZ, RZ, R30 ;  /* 0x000000ffff137224 */ /* 0x000fc600078e001e */
[----:B------:R-:W-:Y:S02]  /*1340*/  SEL R18, R7, R22, !P1 ;  /* 0x0000001607127207 */ /* 0x000fe40004800000 */
[----:B------:R-:W-:-:S07]  /*1350*/  SEL R22, R22, R7, !P1 ;  /* 0x0000000716167207 */ /* 0x000fce0004800000 */
.L_x_12:
[----:B------:R-:W-:Y:S05]  /*1360*/  @!P2 BRA `(.L_x_15) ;  /* 0x00000000000ca947 */ /* 0x000fea0003800000 */
[----:B------:R-:W-:Y:S01]  /*1370*/  UCGABAR_WAIT ;  /* 0x0000000000007dc7 */ /* 0x000fe20008000000 */
[----:B------:R-:W-:Y:S01]  /*1380*/  CCTL.IVALL ;  /* 0x00000000ff00798f */ /* 0x000fe20002000000 */
[----:B------:R-:W-:Y:S05]  /*1390*/  BRA `(.L_x_16) ;  /* 0x0000000000047947 */ /* 0x000fea0003800000 */
.L_x_15:
[----:B------:R-:W-:Y:S06]  /*13a0*/  BAR.SYNC.DEFER_BLOCKING 0x0 ;  /* 0x0000000000007b1d */ /* 0x000fec0000010000 */
.L_x_16:
[----:B------:R-:W-:Y:S05]  /*13b0*/  @!P4 BRA `(.L_x_17) ;  /* 0x00000058005cc947 */ /* 0x000fea0003800000 */
[----:B------:R-:W-:-:S13]  /*13c0*/  ISETP.GT.U32.AND P0, PT, R36, 0x1, PT ;  /* 0x000000012400780c */ /* 0x000fda0003f04070 */
[----:B------:R-:W-:Y:S05]  /*13d0*/  @P0 EXIT ;  /* 0x000000000000094d */ /* 0x000fea0003800000 */
.L_x_18:
[----:B------:R-:W-:-:S08]  /*13e0*/  NOP ;  /* 0x0000000000007918 */ /* 0x000fd00000000000 */
[----:B------:R-:W1:Y:S02]  /*13f0*/  USETMAXREG.TRY_ALLOC.CTAPOOL UP0, 0xe8 ;  /* 0x000000e8000079c8 */ /* 0x000e640008000600 */
[----:B-1----:R-:W-:-:S13]  /*1400*/  PLOP3.LUT P0, PT, PT, PT, UP0, 0x80, 0x0 ;  /* 0x000000000000781c */ /* 0x002fda0003f0f008 */
[----:B------:R-:W-:Y:S05]  /*1410*/  @!P0 BRA `(.L_x_18) ;  /* 0xfffffffc00f08947 */ /* 0x000fea000383ffff */
[----:B------:R-:W-:-:S13]  /*1420*/  LOP3.LUT P0, RZ, R3, 0xff, RZ, 0xc0, !PT ;  /* 0x000000ff03ff7812 */ /* 0x000fda000780c0ff */
[----:B------:R-:W-:Y:S05]  /*1430*/  @!P0 EXIT ;  /* 0x000000000000894d */ /* 0x000fea0003800000 */
[----:B------:R-:W2:Y:S01]  /*1440*/  LDL.64 R10, [R1] ;  /* 0x00000000010a7983 */ /* 0x000ea20000100a00 */
[CC--:B------:R-:W-:Y:S01]  /*1450*/  LEA.HI R3, R8.reuse, R5.reuse, RZ, 0x2 ;  /* 0x0000000508037211 */ /* 0x0c0fe200078f10ff */
[----:B------:R-:W1:Y:S01]  /*1460*/  S2UR UR4, SR_CgaCtaId ;  /* 0x00000000000479c3 */ /* 0x000e620000008800 */
[----:B------:R-:W-:Y:S01]  /*1470*/  LEA.HI R8, R8, R5, RZ, 0x5 ;  /* 0x0000000508087211 */ /* 0x000fe200078f28ff */
[----:B------:R-:W-:Y:S01]  /*1480*/  UISETP.LT.AND UP0, UPT, UR40, 0x1, UPT ;  /* 0x000000012800788c */ /* 0x000fe2000bf01270 */
[--C-:B------:R-:W-:Y:S01]  /*1490*/  SHF.R.S32.HI R92, RZ, 0x2, R3.reuse ;  /* 0x00000002ff5c7819 */ /* 0x100fe20000011403 */
[----:B------:R-:W-:Y:S01]  /*14a0*/  UIADD3 UR5, UR43, -0x1, URZ ;  /* 0xffffffff2b057890 */ /* 0x000fe2000fffe03f */
[----:B------:R-:W-:Y:S01]  /*14b0*/  SHF.R.S32.HI R7, RZ, 0x1f, R3 ;  /* 0x0000001fff077819 */ /* 0x000fe20000011403 */
[----:B------:R-:W-:Y:S01]  /*14c0*/  USEL UR42, UR40, 0x1, UP0 ;  /* 0x00000001282a7887 */ /* 0x000fe20008000000 */
[----:B------:R-:W-:Y:S01]  /*14d0*/  LOP3.LUT R4, R3, 0xfffffffc, RZ, 0xc0, !PT ;  /* 0xfffffffc03047812 */ /* 0x000fe200078ec0ff */
[----:B------:R-:W3:Y:S01]  /*14e0*/  LDC R98, c[0x0][0x658] ;  /* 0x00019600ff627b82 */ /* 0x000ee20000000800 */
[----:B------:R-:W-:Y:S01]  /*14f0*/  LEA.HI R7, R7, R92, RZ, 0x3 ;  /* 0x0000005c07077211 */ /* 0x000fe200078f18ff */
[----:B------:R-:W-:Y:S01]  /*1500*/  UMOV UR41, 0x400 ;  /* 0x0000040000297882 */ /* 0x000fe20000000000 */
[----:B------:R-:W-:Y:S01]  /*1510*/  SHF.R.S32.HI R3, RZ, 0x5, R8 ;  /* 0x00000005ff037819 */ /* 0x000fe20000011408 */
[----:B------:R-:W-:Y:S01]  /*1520*/  UISETP.NE.AND UP0, UPT, UR5, URZ, UPT ;  /* 0x0000003f0500728c */ /* 0x000fe2000bf05270 */
[----:B------:R-:W-:Y:S01]  /*1530*/  LOP3.LUT R7, R7, 0xfffffff8, RZ, 0xc0, !PT ;  /* 0xfffffff807077812 */ /* 0x000fe200078ec0ff */
[----:B------:R-:W-:Y:S01]  /*1540*/  IMAD.IADD R4, R5, 0x1, -R4 ;  /* 0x0000000105047824 */ /* 0x000fe200078e0a04 */
[----:B------:R-:W-:Y:S01]  /*1550*/  ULDC UR6, c[0x0][0x284] ;  /* 0x0000a10000067ab9 */ /* 0x000fe20000000800 */
[----:B------:R-:W4:Y:S01]  /*1560*/  LDC.64 R96, c[0x0][0x5c8] ;  /* 0x00017200ff607b82 */ /* 0x000f220000000a00 */
[----:B------:R-:W-:Y:S01]  /*1570*/  IMAD.MOV.U32 R5, RZ, RZ, 0x1 ;  /* 0x00000001ff057424 */ /* 0x000fe200078e00ff */
[----:B------:R-:W-:Y:S01]  /*1580*/  LOP3.LUT R104, R23, 0x1, RZ, 0xfc, !PT ;  /* 0x0000000117687812 */ /* 0x000fe200078efcff */
[----:B------:R-:W-:Y:S01]  /*1590*/  IMAD.IADD R92, R92, 0x1, -R7 ;  /* 0x000000015c5c7824 */ /* 0x000fe200078e0a07 */
[----:B------:R-:W-:Y:S01]  /*15a0*/  USHF.L.U32 UR45, UR40, 0x1, URZ ;  /* 0x00000001282d7899 */ /* 0x000fe2000800063f */
[----:B------:R-:W-:Y:S01]  /*15b0*/  IMAD.SHL.U32 R94, R4, 0x2, RZ ;  /* 0x00000002045e7824 */ /* 0x000fe200078e00ff */
[----:B------:R-:W-:Y:S01]  /*15c0*/  UIADD3 UR42, -UR42, UR40, URZ ;  /* 0x000000282a2a7290 */ /* 0x000fe2000fffe13f */
[--C-:B------:R-:W-:Y:S01]  /*15d0*/  IMAD R103, R3, -0x10, -R92.reuse ;  /* 0xfffffff003677824 */ /* 0x100fe200078e0a5c */
[----:B------:R-:W0:Y:S01]  /*15e0*/  LDC R99, c[0x0][0x288] ;  /* 0x0000a200ff637b82 */ /* 0x000e220000000800 */
[----:B------:R-:W-:Y:S01]  /*15f0*/  SHF.R.S32.HI R93, RZ, 0x1f, R92 ;  /* 0x0000001fff5d7819 */ /* 0x000fe2000001145c */
[----:B-1----:R-:W-:Y:S01]  /*1600*/  ULEA UR41, UR4, UR41, 0x18 ;  /* 0x0000002904297291 */ /* 0x002fe2000f8ec03f */
[----:B------:R-:W-:Y:S01]  /*1610*/  SHF.R.S32.HI R95, RZ, 0x1f, R94 ;  /* 0x0000001fff5f7819 */ /* 0x000fe2000001145e */
[----:B------:R-:W-:Y:S01]  /*1620*/  USHF.L.U32 UR4, UR5, 0x3, URZ ;  /* 0x0000000305047899 */ /* 0x000fe2000800063f */
[----:B------:R-:W-:Y:S01]  /*1630*/  VIADD R103, R103, UR6 ;  /* 0x0000000667677c36 */ /* 0x000fe20008000000 */
[----:B------:R-:W-:Y:S01]  /*1640*/  USEL UR5, URZ, 0x1, UP0 ;  /* 0x000000013f057887 */ /* 0x000fe20008000000 */
[----:B------:R-:W-:Y:S01]  /*1650*/  IMAD.WIDE R92, R3, 0x10, R92 ;  /* 0x00000010035c7825 */ /* 0x000fe200078e025c */
[----:B------:R-:W1:Y:S01]  /*1660*/  LDC R101, c[0x0][0x600] ;  /* 0x00018000ff657b82 */ /* 0x000e620000000800 */
[----:B------:R-:W-:-:S02]  /*1670*/  UIADD3 UR46, UR41, 0x40, URZ ;  /* 0x00000040292e7890 */ /* 0x000fc4000fffe03f */
[----:B------:R-:W-:Y:S01]  /*1680*/  IMAD.MOV.U32 R3, RZ, RZ, -0x1 ;  /* 0xffffffffff037424 */ /* 0x000fe200078e00ff */
[----:B------:R-:W-:Y:S01]  /*1690*/  ULOP3.LUT UR4, UR4, 0x8, URZ, 0xc0, !UPT ;  /* 0x0000000804047892 */ /* 0x000fe2000f8ec03f */
[----:B------:R-:W-:Y:S01]  /*16a0*/  IMAD.U32 R105, RZ, RZ, UR5 ;  /* 0x00000005ff697e24 */ /* 0x000fe2000f8e00ff */
[----:B------:R-:W-:Y:S02]  /*16b0*/  ULEA UR43, UR43, UR46, 0x3 ;  /* 0x0000002e2b2b7291 */ /* 0x000fe4000f8e183f */
[-C--:B---3--:R-:W-:Y:S01]  /*16c0*/  SHF.L.U32 R3, R3, R98.reuse, RZ ;  /* 0x0000006203037219 */ /* 0x088fe200000006ff */
[----:B------:R-:W-:Y:S01]  /*16d0*/  ULOP3.LUT UR47, UR4, 0x8, URZ, 0x3c, !UPT ;  /* 0x00000008042f7892 */ /* 0x000fe2000f8e3c3f */
[C---:B----4-:R-:W-:Y:S01]  /*16e0*/  SHF.L.U64.HI R97, R96.reuse, 0x3, R97 ;  /* 0x0000000360617819 */ /* 0x050fe20000010261 */
[----:B------:R-:W-:Y:S01]  /*16f0*/  IMAD.SHL.U32 R96, R96, 0x8, RZ ;  /* 0x0000000860607824 */ /* 0x000fe200078e00ff */
[----:B------:R-:W-:Y:S01]  /*1700*/  SHF.L.U32 R98, R5, R98, RZ ;  /* 0x0000006205627219 */ /* 0x000fe200000006ff */
[----:B------:R-:W-:Y:S01]  /*1710*/  ULOP3.LUT UR44, UR4, 0x18, URZ, 0x3c, !UPT ;  /* 0x00000018042c7892 */ /* 0x000fe2000f8e3c3f */
[----:B------:R-:W-:Y:S01]  /*1720*/  LOP3.LUT R102, RZ, R3, RZ, 0x33, !PT ;  /* 0x00000003ff667212 */ /* 0x000fe200078e33ff */
[----:B0-----:R-:W-:-:S02]  /*1730*/  IMAD R99, R4, -0x2, R99 ;  /* 0xfffffffe04637824 */ /* 0x001fc400078e0263 */
[----:B-1----:R-:W-:Y:S01]  /*1740*/  VIADD R101, R101, 0xffffffff ;  /* 0xffffffff65657836 */ /* 0x002fe20000000000 */
[----:B--2---:R-:W-:-:S07]  /*1750*/  SHF.L.U64.HI R100, R10, 0x1, R0 ;  /* 0x000000010a647819 */ /* 0x004fce0000010200 */
.L_x_166:
[----:B------:R-:W-:-:S04]  /*1760*/  SHF.L.U32 R0, R105, 0x1f, RZ ;  /* 0x0000001f69007819 */ /* 0x000fc800000006ff */
[----:B------:R-:W0:Y:S02]  /*1770*/  SYNCS.PHASECHK.TRANS64.TRYWAIT P0, [UR43+-0x8], R0 ;  /* 0xfffff800ff0075a7 */ /* 0x000e24000800016b */
[----:B01-34-:R-:W-:Y:S05]  /*1780*/  @!P0 BRA `(.L_x_19) ;  /* 0x0000006400b88947 */ /* 0x01bfea0003800000 */
.L_x_187:
[----:B------:R-:W-:Y:S02]  /*1790*/  ULDC UR4, c[0x0][0x28c] ;  /* 0x0000a30000047ab9 */ /* 0x000fe40000000800 */
[----:B------:R-:W-:-:S13]  /*17a0*/  ISETP.LT.AND P0, PT, RZ, UR4, PT ;  /* 0x00000004ff007c0c */ /* 0x000fda000bf01270 */
[----:B------:R-:W-:Y:S05]  /*17b0*/  @P0 BRA `(.L_x_20) ;  /* 0x0000000000400947 */ /* 0x000fea0003800000 */
[----:B0-----:R-:W-:Y:S01]  /*17c0*/  MOV R0, 0x0 ;  /* 0x0000000000007802 */ /* 0x001fe20000000f00 */
[----:B------:R-:W-:Y:S01]  /*17d0*/  ULDC.64 UR4, c[0x4][0x68] ;  /* 0x01001a0000047ab9 */ /* 0x000fe20000000a00 */
[----:B------:R-:W-:Y:S01]  /*17e0*/  ULDC.64 UR6, c[0x4][0x8] ;  /* 0x0100020000067ab9 */ /* 0x000fe20000000a00 */
[----:B------:R-:W-:Y:S01]  /*17f0*/  IMAD.U32 R4, RZ, RZ, UR4 ;  /* 0x00000004ff047e24 */ /* 0x000fe2000f8e00ff */
[----:B------:R0:W1:Y:S01]  /*1800*/  LDC.64 R14, c[0x4][R0] ;  /* 0x01000000000e7b82 */ /* 0x0000620000000a00 */
[----:B------:R-:W-:Y:S01]  /*1810*/  IMAD.U32 R5, RZ, RZ, UR5 ;  /* 0x00000005ff057e24 */ /* 0x000fe2000f8e00ff */
[----:B------:R-:W-:Y:S01]  /*1820*/  ULDC.64 UR4, c[0x4][0x70] ;  /* 0x01001c0000047ab9 */ /* 0x000fe20000000a00 */
[----:B------:R-:W-:Y:S02]  /*1830*/  IMAD.U32 R10, RZ, RZ, UR6 ;  /* 0x00000006ff0a7e24 */ /* 0x000fe4000f8e00ff */
[----:B------:R-:W-:Y:S02]  /*1840*/  IMAD.U32 R6, RZ, RZ, UR4 ;  /* 0x00000004ff067e24 */ /* 0x000fe4000f8e00ff */
[----:B------:R-:W-:-:S02]  /*1850*/  IMAD.U32 R7, RZ, RZ, UR5 ;  /* 0x00000005ff077e24 */ /* 0x000fc4000f8e00ff */
[----:B------:R-:W-:Y:S02]  /*1860*/  IMAD.U32 R11, RZ, RZ, UR7 ;  /* 0x00000007ff0b7e24 */ /* 0x000fe4000f8e00ff */
[----:B------:R-:W-:Y:S02]  /*1870*/  IMAD.MOV.U32 R8, RZ, RZ, 0x1e1 ;  /* 0x000001e1ff087424 */ /* 0x000fe400078e00ff */
[----:B------:R-:W-:Y:S02]  /*1880*/  IMAD.MOV.U32 R12, RZ, RZ, 0x1 ;  /* 0x00000001ff0c7424 */ /* 0x000fe400078e00ff */
[----:B0-----:R-:W-:-:S07]  /*1890*/  IMAD.MOV.U32 R13, RZ, RZ, RZ ;  /* 0x000000ffff0d7224 */ /* 0x001fce00078e00ff */
[----:B------:R-:W-:-:S07]  /*18a0*/  LEPC R20, `(.L_x_20) ;  /* 0x000000001014794e */ /* 0x000fce0000000000 */
[----:B-1---5:R-:W-:Y:S05]  /*18b0*/  CALL.ABS.NOINC R14 ;  /* 0x000000000e007343 */ /* 0x022fea0003c00000 */
.L_x_20:
[----:B------:R-:W-:-:S13]  /*18c0*/  ISETP.NE.AND P0, PT, R104, 0x3, PT ;  /* 0x000000036800780c */ /* 0x000fda0003f05270 */
[----:B------:R-:W-:Y:S05]  /*18d0*/  @!P0 BRA `(.L_x_21) ;  /* 0x0000000000048947 */ /* 0x000fea0003800000 */
[----:B------:R-:W-:Y:S01]  /*18e0*/  BPT.TRAP 0x1 ;  /* 0x000000040000795c */ /* 0x000fe20000300000 */
.L_x_21:
[----:B0-----:R-:W-:Y:S02]  /*18f0*/  IMAD.U32 R3, RZ, RZ, UR38 ;  /* 0x00000026ff037e24 */ /* 0x001fe4000f8e00ff */
[----:B------:R-:W-:-:S03]  /*1900*/  IMAD.U32 R0, RZ, RZ, UR39 ;  /* 0x00000027ff007e24 */ /* 0x000fc6000f8e00ff */
[----:B------:R-:W-:Y:S02]  /*1910*/  LEA R3, R3, UR41, 0x3 ;  /* 0x0000002903037c11 */ /* 0x000fe4000f8e18ff */
[----:B------:R-:W-:-:S04]  /*1920*/  SHF.L.U32 R0, R0, 0x1f, RZ ;  /* 0x0000001f00007819 */ /* 0x000fc800000006ff */
[----:B------:R0:W1:Y:S01]  /*1930*/  SYNCS.PHASECHK.TRANS64.TRYWAIT P1, [R3+URZ], R0 ;  /* 0x00000000030075a7 */ /* 0x000062000802017f */
[----:B------:R-:W-:Y:S05]  /*1940*/  @!P0 BRA `(.L_x_22) ;  /* 0x0000000000048947 */ /* 0x000fea0003800000 */
[----:B------:R-:W-:Y:S01]  /*1950*/  BPT.TRAP 0x1 ;  /* 0x000000040000795c */ /* 0x000fe20000300000 */
.L_x_22:
[----:B------:R-:W-:-:S05]  /*1960*/  IMAD.U32 R4, RZ, RZ, UR42 ;  /* 0x0000002aff047e24 */ /* 0x000fca000f8e00ff */
[----:B------:R-:W-:Y:S01]  /*1970*/  ISETP.GE.AND P2, PT, R4, 0x1, PT ;  /* 0x000000010400780c */ /* 0x000fe20003f46270 */
[----:B-1----:R-:W-:-:S12]  /*1980*/  @P1 BRA `(.L_x_23) ;  /* 0x0000000000081947 */ /* 0x002fd80003800000 */
[----:B------:R-:W1:Y:S02]  /*1990*/  SYNCS.PHASECHK.TRANS64.TRYWAIT P1, [R3+URZ], R0 ;  /* 0x00000000030075a7 */ /* 0x000e64000802017f */
[----:B-1----:R-:W-:Y:S05]  /*19a0*/  @!P1 BRA `(.L_x_24) ;  /* 0x0000006400489947 */ /* 0x002fea0003800000 */
.L_x_23:
[----:B------:R-:W-:Y:S05]  /*19b0*/  WARPSYNC.ALL ;  /* 0x0000000000007948 */ /* 0x000fea0003800000 */
[----:B------:R-:W-:Y:S01]  /*19c0*/  UIADD3 UR4, UR41, 0x100, URZ ;  /* 0x0000010029047890 */ /* 0x000fe2000fffe03f */
[----:B------:R-:W-:Y:S01]  /*19d0*/  WARPGROUP.ARRIVE ;  /* 0x00000000000079c5 */ /* 0x000fe20000000000 */
[----:B------:R-:W-:Y:S02]  /*19e0*/  UIADD3 UR5, UR41, 0xc100, URZ ;  /* 0x0000c10029057890 */ /* 0x000fe4000fffe03f */
[----:B------:R-:W-:Y:S02]  /*19f0*/  USHF.R.U32.HI UR4, URZ, 0x4, UR4 ;  /* 0x000000043f047899 */ /* 0x000fe40008011604 */
[----:B------:R-:W-:-:S02]  /*1a00*/  USHF.R.U32.HI UR5, URZ, 0x4, UR5 ;  /* 0x000000043f057899 */ /* 0x000fc40008011605 */
[----:B------:R-:W-:Y:S02]  /*1a10*/  ULOP3.LUT UR4, UR4, 0x3fff, URZ, 0xc0, !UPT ;  /* 0x00003fff04047892 */ /* 0x000fe4000f8ec03f */
[----:B------:R-:W-:Y:S02]  /*1a20*/  ULOP3.LUT UR5, UR5, 0x3fff, URZ, 0xc0, !UPT ;  /* 0x00003fff05057892 */ /* 0x000fe4000f8ec03f */
[----:B------:R-:W-:Y:S02]  /*1a30*/  ULOP3.LUT UR4, UR4, 0x10000, URZ, 0xfc, !UPT ;  /* 0x0001000004047892 */ /* 0x000fe4000f8efc3f */
[----:B------:R-:W-:Y:S02]  /*1a40*/  ULOP3.LUT UR5, UR5, 0x10000, URZ, 0xfc, !UPT ;  /* 0x0001000005057892 */ /* 0x000fe4000f8efc3f */
[----:B------:R-:W-:Y:S02]  /*1a50*/  ULEA UR6, UR38, UR4, 0xa ;  /* 0x0000000426067291 */ /* 0x000fe4000f8e503f */
[----:B------:R-:W-:Y:S01]  /*1a60*/  ULEA UR7, UR38, UR5, 0xb ;  /* 0x0000000526077291 */ /* 0x000fe2000f8e583f */
[----:B------:R-:W-:Y:S01]  /*1a70*/  UMOV UR9, 0x40000040 ;  /* 0x4000004000097882 */ /* 0x000fe20000000000 */
[----:B------:R-:W-:-:S03]  /*1a80*/  UMOV UR11, 0x40000040 ;  /* 0x40000040000b7882 */ /* 0x000fc60000000000 */
[----:B------:R-:W-:Y:S02]  /*1a90*/  UMOV UR8, UR6 ;  /* 0x0000000600087c82 */ /* 0x000fe40008000000 */
[----:B------:R-:W-:Y:S02]  /*1aa0*/  UMOV UR10, UR7 ;  /* 0x00000007000a7c82 */ /* 0x000fe40008000000 */
[----:B------:R-:W-:Y:S01]  /*1ab0*/  HGMMA.64x128x8.F32.TF32 R24, gdesc[UR8], RZ, !UPT, gsb0 ;  /* 0x05e00000081879f0 */ /* 0x000fe2000c0028ff */
[----:B------:R-:W-:Y:S02]  /*1ac0*/  UIADD3 UR8, UR6, 0x2, URZ ;  /* 0x0000000206087890 */ /* 0x000fe4000fffe03f */
[----:B------:R-:W-:Y:S01]  /*1ad0*/  UIADD3 UR10, UR7, 0x2, URZ ;  /* 0x00000002070a7890 */ /* 0x000fe2000fffe03f */
[----:B------:R-:W-:Y:S01]  /*1ae0*/  UMOV UR9, 0x40000040 ;  /* 0x4000004000097882 */ /* 0x000fe20000000000 */
[----:B------:R-:W-:Y:S01]  /*1af0*/  UMOV UR11, 0x40000040 ;  /* 0x40000040000b7882 */ /* 0x000fe20000000000 */
[----:B------:R-:W-:-:S02]  /*1b00*/  WARPGROUP.DEPBAR.LE gsb0, 0x0 ;  /* 0x00008000000079c5 */ /* 0x000fc40000010000 */
[----:B------:R-:W-:-:S06]  /*1b10*/  WARPGROUP.ARRIVE ;  /* 0x00000000000079c5 */ /* 0x000fcc0000000000 */
[----:B------:R-:W-:Y:S01]  /*1b20*/  HGMMA.64x128x8.F32.TF32 R24, gdesc[UR8], R24, gsb0 ;  /* 0x05e00000081879f0 */ /* 0x000fe20008002818 */
[----:B------:R-:W-:Y:S02]  /*1b30*/  UIADD3 UR8, UR6, 0x4, URZ ;  /* 0x0000000406087890 */ /* 0x000fe4000fffe03f */
[----:B------:R-:W-:Y:S01]  /*1b40*/  UIADD3 UR10, UR7, 0x4, URZ ;  /* 0x00000004070a7890 */ /* 0x000fe2000fffe03f */
[----:B------:R-:W-:Y:S01]  /*1b50*/  UMOV UR9, 0x40000040 ;  /* 0x4000004000097882 */ /* 0x000fe20000000000 */
[----:B------:R-:W-:Y:S01]  /*1b60*/  UMOV UR11, 0x40000040 ;  /* 0x40000040000b7882 */ /* 0x000fe20000000000 */
[----:B------:R-:W-:Y:S02]  /*1b70*/  WARPGROUP.DEPBAR.LE gsb0, 0x0 ;  /* 0x00008000000079c5 */ /* 0x000fe40000010000 */
        /* <DEDUP_REMOVED lines=36> */
[----:B------:R-:W-:Y:S03]  /*1dc0*/  HGMMA.64x128x8.F32.TF32 R24, gdesc[UR8], R24, gsb0 ;  /* 0x05e00000081879f0 */ /* 0x000fe60008002818 */
[----:B------:R-:W-:Y:S02]  /*1dd0*/  WARPGROUP.DEPBAR.LE gsb0, 0x0 ;  /* 0x00008000000079c5 */ /* 0x000fe40000010000 */
[----:B------:R-:W-:Y:S05]  /*1de0*/  @!P2 BRA `(.L_x_25) ;  /* 0x000000040084a947 */ /* 0x000fea0003800000 */
[----:B------:R-:W-:Y:S01]  /*1df0*/  UIADD3 UR6, UR38, 0x1, URZ ;  /* 0x0000000126067890 */ /* 0x000fe2000fffe03f */
[----:B01----:R-:W-:Y:S02]  /*1e00*/  IMAD.U32 R0, RZ, RZ, UR42 ;  /* 0x0000002aff007e24 */ /* 0x003fe4000f8e00ff */
[----:B------:R-:W-:Y:S01]  /*1e10*/  IMAD.U32 R3, RZ, RZ, UR38 ;  /* 0x00000026ff037e24 */ /* 0x000fe2000f8e00ff */
[----:B------:R-:W-:-:S04]  /*1e20*/  UISETP.NE.AND UP0, UPT, UR6, 0x3, UPT ;  /* 0x000000030600788c */ /* 0x000fc8000bf05270 */
[----:B------:R-:W-:Y:S02]  /*1e30*/  USEL UR7, URZ, 0x1, UP0 ;  /* 0x000000013f077887 */ /* 0x000fe40008000000 */
[----:B------:R-:W-:Y:S02]  /*1e40*/  USEL UR6, UR6, URZ, UP0 ;  /* 0x0000003f06067287 */ /* 0x000fe40008000000 */
[----:B------:R-:W-:-:S06]  /*1e50*/  ULOP3.LUT UR7, UR39, UR7, URZ, 0x3c, !UPT ;  /* 0x0000000727077292 */ /* 0x000fcc000f8e3c3f */
[----:B------:R-:W-:-:S07]  /*1e60*/  IMAD.U32 R6, RZ, RZ, UR7 ;  /* 0x00000007ff067e24 */ /* 0x000fce000f8e00ff */
.L_x_32:
[----:B------:R-:W-:Y:S05]  /*1e70*/  @!P0 BRA `(.L_x_26) ;  /* 0x0000000000048947 */ /* 0x000fea0003800000 */
[----:B------:R-:W-:Y:S01]  /*1e80*/  BPT.TRAP 0x1 ;  /* 0x000000040000795c */ /* 0x000fe20000300000 */
.L_x_26:
[----:B------:R-:W-:Y:S01]  /*1e90*/  ULEA UR7, UR6, UR41, 0x3 ;  /* 0x0000002906077291 */ /* 0x000fe2000f8e183f */
[----:B------:R-:W-:-:S08]  /*1ea0*/  SHF.L.U32 R4, R6, 0x1f, RZ ;  /* 0x0000001f06047819 */ /* 0x000fd000000006ff */
[----:B------:R0:W1:Y:S01]  /*1eb0*/  SYNCS.PHASECHK.TRANS64.TRYWAIT P1, [UR7], R4 ;  /* 0x00000004ff0075a7 */ /* 0x0000620008020147 */
[----:B------:R-:W-:Y:S05]  /*1ec0*/  @!P0 BRA `(.L_x_27) ;  /* 0x0000000000048947 */ /* 0x000fea0003800000 */
[----:B------:R-:W-:Y:S01]  /*1ed0*/  BPT.TRAP 0x1 ;  /* 0x000000040000795c */ /* 0x000fe20000300000 */
.L_x_27:
[----:B-1----:R-:W-:Y:S05]  /*1ee0*/  @P1 BRA `(.L_x_28) ;  /* 0x0000000000081947 */ /* 0x002fea0003800000 */
[----:B------:R-:W1:Y:S02]  /*1ef0*/  SYNCS.PHASECHK.TRANS64.TRYWAIT P1, [UR7], R4 ;  /* 0x00000004ff0075a7 */ /* 0x000e640008020147 */
[----:B-1----:R-:W-:Y:S05]  /*1f00*/  @!P1 BRA `(.L_x_29) ;  /* 0x0000006000049947 */ /* 0x002fea0003800000 */
.L_x_28:
[----:B------:R-:W-:Y:S01]  /*1f10*/  ULEA UR7, UR6, UR4, 0xa ;  /* 0x0000000406077291 */ /* 0x000fe2000f8e503f */
[----:B------:R-:W-:Y:S01]  /*1f20*/  WARPGROUP.ARRIVE ;  /* 0x00000000000079c5 */ /* 0x000fe20000000000 */
[----:B------:R-:W-:Y:S01]  /*1f30*/  ULEA UR12, UR6, UR5, 0xb ;  /* 0x00000005060c7291 */ /* 0x000fe2000f8e583f */
[----:B------:R-:W-:Y:S01]  /*1f40*/  UMOV UR9, 0x40000040 ;  /* 0x4000004000097882 */ /* 0x000fe20000000000 */
[----:B------:R-:W-:-:S03]  /*1f50*/  UMOV UR11, 0x40000040 ;  /* 0x40000040000b7882 */ /* 0x000fc60000000000 */
[----:B------:R-:W-:Y:S02]  /*1f60*/  UMOV UR8, UR7 ;  /* 0x0000000700087c82 */ /* 0x000fe40008000000 */
[----:B------:R-:W-:Y:S02]  /*1f70*/  UMOV UR10, UR12 ;  /* 0x0000000c000a7c82 */ /* 0x000fe40008000000 */
[----:B------:R-:W-:Y:S01]  /*1f80*/  HGMMA.64x128x8.F32.TF32 R24, gdesc[UR8], R24, gsb0 ;  /* 0x05e00000081879f0 */ /* 0x000fe20008002818 */
        /* <DEDUP_REMOVED lines=51> */
[----:B------:R-:W-:Y:S01]  /*22c0*/  BPT.TRAP 0x1 ;  /* 0x000000040000795c */ /* 0x000fe20000300000 */
.L_x_30:
[----:B------:R-:W-:-:S13]  /*22d0*/  ISETP.NE.AND P1, PT, R89, RZ, PT ;  /* 0x000000ff5900720c */ /* 0x000fda0003f25270 */
[----:B01----:R-:W-:-:S05]  /*22e0*/  @P1 LEA R4, R3, UR41, 0x3 ;  /* 0x0000002903041c11 */ /* 0x003fca000f8e18ff */
[----:B------:R-:W-:-:S05]  /*22f0*/  @P1 VIADD R5, R4, 0x18 ;  /* 0x0000001804051836 */ /* 0x000fca0000000000 */
[----:B------:R-:W-:-:S04]  /*2300*/  @P1 PRMT R5, R88, 0x654, R5 ;  /* 0x0000065458051816 */ /* 0x000fc80000000005 */
[----:B------:R0:W-:Y:S01]  /*2310*/  @P1 SYNCS.ARRIVE.TRANS64.RED.A1T0 RZ, [R5+URZ], RZ ;  /* 0x000000ff05ff19a7 */ /* 0x0001e2000810043f */
[----:B------:R-:W-:-:S13]  /*2320*/  ISETP.GT.U32.AND P1, PT, R23, 0x1, PT ;  /* 0x000000011700780c */ /* 0x000fda0003f24070 */
[----:B0-----:R-:W-:Y:S05]  /*2330*/  @P1 BRA `(.L_x_31) ;  /* 0x0000000000041947 */ /* 0x001fea0003800000 */
[----:B------:R-:W-:Y:S01]  /*2340*/  BPT.TRAP 0x1 ;  /* 0x000000040000795c */ /* 0x000fe20000300000 */
.L_x_31:
[----:B------:R-:W-:Y:S01]  /*2350*/  UIADD3 UR6, UR6, 0x1, URZ ;  /* 0x0000000106067890 */ /* 0x000fe2000fffe03f */
[C---:B------:R-:W-:Y:S01]  /*2360*/  ISETP.GT.AND P2, PT, R0.reuse, 0x1, PT ;  /* 0x000000010000780c */ /* 0x040fe20003f44270 */
[----:B------:R-:W-:Y:S02]  /*2370*/  VIADD R3, R3, 0x1 ;  /* 0x0000000103037836 */ /* 0x000fe40000000000 */
[----:B------:R-:W-:Y:S01]  /*2380*/  UISETP.NE.AND UP0, UPT, UR6, 0x3, UPT ;  /* 0x000000030600788c */ /* 0x000fe2000bf05270 */
[----:B------:R-:W-:Y:S02]  /*2390*/  VIADD R0, R0, 0xffffffff ;  /* 0xffffffff00007836 */ /* 0x000fe40000000000 */
[C---:B------:R-:W-:Y:S01]  /*23a0*/  ISETP.NE.AND P1, PT, R3.reuse, 0x3, PT ;  /* 0x000000030300780c */ /* 0x040fe20003f25270 */
[----:B------:R-:W-:Y:S02]  /*23b0*/  USEL UR7, URZ, 0x1, UP0 ;  /* 0x000000013f077887 */ /* 0x000fe40008000000 */
[----:B------:R-:W-:Y:S01]  /*23c0*/  USEL UR6, UR6, URZ, UP0 ;  /* 0x0000003f06067287 */ /* 0x000fe20008000000 */
[----:B------:R-:W-:-:S03]  /*23d0*/  SEL R3, R3, RZ, P1 ;  /* 0x000000ff03037207 */ /* 0x000fc60000800000 */
[----:B------:R-:W-:Y:S01]  /*23e0*/  LOP3.LUT R6, R6, UR7, RZ, 0x3c, !PT ;  /* 0x0000000706067c12 */ /* 0x000fe2000f8e3cff */
[----:B------:R-:W-:Y:S07]  /*23f0*/  @P2 BRA `(.L_x_32) ;  /* 0xfffffff8009c2947 */ /* 0x000fee000383ffff */
.L_x_25:
[----:B01----:R-:W0:Y:S01]  /*2400*/  LDC R0, c[0x0][0x28c] ;  /* 0x0000a300ff007b82 */ /* 0x003e220000000800 */
[----:B------:R-:W-:-:S04]  /*2410*/  IMAD.U32 R3, RZ, RZ, UR47 ;  /* 0x0000002fff037e24 */ /* 0x000fc8000f8e00ff */
[----:B------:R1:W-:Y:S01]  /*2420*/  SYNCS.ARRIVE.TRANS64.A1T0 RZ, [R3+UR46], RZ ;  /* 0x000000ff03ff79a7 */ /* 0x0003e2000810002e */
[----:B0-----:R-:W-:-:S13]  /*2430*/  ISETP.GE.AND P1, PT, R0, 0x1, PT ;  /* 0x000000010000780c */ /* 0x001fda0003f26270 */
[----:B-1----:R-:W-:Y:S05]  /*2440*/  @!P1 BRA `(.L_x_33) ;  /* 0x0000000000449947 */ /* 0x002fea0003800000 */
[----:B------:R-:W-:Y:S05]  /*2450*/  @!P0 BRA `(.L_x_34) ;  /* 0x0000000000048947 */ /* 0x000fea0003800000 */
[----:B------:R-:W-:Y:S01]  /*2460*/  BPT.TRAP 0x1 ;  /* 0x000000040000795c */ /* 0x000fe20000300000 */
.L_x_34:
[----:B------:R-:W-:-:S13]  /*2470*/  ISETP.NE.AND P0, PT, R89, RZ, PT ;  /* 0x000000ff5900720c */ /* 0x000fda0003f05270 */
[----:B------:R-:W-:-:S05]  /*2480*/  VOTEU.ANY UP0, P0 ;  /* 0x00000000003f7886 */ /* 0x000fca0000000100 */
[----:B------:R-:W-:-:S06]  /*2490*/  @UP0 UIADD3 UR4, UR38, UR42, URZ ;  /* 0x0000002a26040290 */ /* 0x000fcc000fffe03f */
[----:B------:R-:W-:Y:S02]  /*24a0*/  IMAD.U32 R4, RZ, RZ, UR4 ;  /* 0x00000004ff047e24 */ /* 0x000fe4000f8e00ff */
[----:B------:R-:W-:Y:S02]  /*24b0*/  IMAD.U32 R3, RZ, RZ, UR4 ;  /* 0x00000004ff037e24 */ /* 0x000fe4000f8e00ff */
[----:B------:R-:W-:-:S05]  /*24c0*/  @P0 IMAD.WIDE.U32 R4, R4, -0x55555555, RZ ;  /* 0xaaaaaaab04040825 */ /* 0x000fca00078e00ff */
[----:B------:R-:W-:-:S05]  /*24d0*/  @P0 SHF.R.U32.HI R0, RZ, 0x1, R5 ;  /* 0x00000001ff000819 */ /* 0x000fca0000011605 */
[----:B------:R-:W-:-:S05]  /*24e0*/  @P0 IMAD R0, R0, -0x3, R3 ;  /* 0xfffffffd00000824 */ /* 0x000fca00078e0203 */
[----:B------:R-:W-:-:S05]  /*24f0*/  @P0 LEA R0, R0, UR41, 0x3 ;  /* 0x0000002900000c11 */ /* 0x000fca000f8e18ff */
[----:B------:R-:W-:-:S05]  /*2500*/  @P0 VIADD R3, R0, 0x18 ;  /* 0x0000001800030836 */ /* 0x000fca0000000000 */
[----:B------:R-:W-:-:S04]  /*2510*/  @P0 PRMT R3, R88, 0x654, R3 ;  /* 0x0000065458030816 */ /* 0x000fc80000000003 */
[----:B------:R0:W-:Y:S01]  /*2520*/  @P0 SYNCS.ARRIVE.TRANS64.RED.A1T0 RZ, [R3+URZ], RZ ;  /* 0x000000ff03ff09a7 */ /* 0x0001e2000810043f */
[----:B------:R-:W-:-:S13]  /*2530*/  ISETP.GT.U32.AND P0, PT, R23, 0x1, PT ;  /* 0x000000011700780c */ /* 0x000fda0003f04070 */
[----:B0-----:R-:W-:Y:S05]  /*2540*/  @P0 BRA `(.L_x_33) ;  /* 0x0000000000040947 */ /* 0x001fea0003800000 */
[----:B------:R-:W-:Y:S01]  /*2550*/  BPT.TRAP 0x1 ;  /* 0x000000040000795c */ /* 0x000fe20000300000 */
.L_x_33:
[----:B------:R-:W-:Y:S01]  /*2560*/  SHF.L.U32 R0, R105, 0x1f, RZ ;  /* 0x0000001f69007819 */ /* 0x000fe200000006ff */
[----:B------:R-:W-:Y:S01]  /*2570*/  UIADD3 UR38, UR38, UR45, URZ ;  /* 0x0000002d26267290 */ /* 0x000fe2000fffe03f */
[----:B------:R-:W-:Y:S01]  /*2580*/  SHF.R.S32.HI R9, RZ, 0x1f, R19 ;  /* 0x0000001fff097819 */ /* 0x000fe20000011413 */
[----:B------:R-:W-:Y:S01]  /*2590*/  UISETP.GE.U32.AND UP1, UPT, UR45, 0x3, UPT ;  /* 0x000000032d00788c */ /* 0x000fe2000bf26070 */
[----:B------:R-:W0:Y:S01]  /*25a0*/  SYNCS.PHASECHK.TRANS64.TRYWAIT P0, [UR43+0x8], R0 ;  /* 0x00000800ff0075a7 */ /* 0x000e22000800016b */
[----:B------:R-:W-:-:S04]  /*25b0*/  UISETP.GT.U32.AND UP0, UPT, UR38, 0x2, UPT ;  /* 0x000000022600788c */ /* 0x000fc8000bf04070 */
[----:B------:R-:W-:-:S04]  /*25c0*/  UISETP.LT.U32.AND UP0, UPT, UR45, 0x3, UP0 ;  /* 0x000000032d00788c */ /* 0x000fc80008701070 */
[----:B------:R-:W-:Y:S02]  /*25d0*/  USEL UR6, URZ, 0x1, !UP0 ;  /* 0x000000013f067887 */ /* 0x000fe4000c000000 */
[----:B------:R-:W-:Y:S02]  /*25e0*/  @UP1 UIMAD.WIDE.U32 UR4, UR38, -0x55555555, URZ ;  /* 0xaaaaaaab260418a5 */ /* 0x000fe4000f8e003f */
[----:B------:R-:W-:Y:S02]  /*25f0*/  ULOP3.LUT UR39, UR39, UR6, URZ, 0x3c, !UPT ;  /* 0x0000000627277292 */ /* 0x000fe4000f8e3c3f */
[----:B------:R-:W-:-:S04]  /*2600*/  @UP1 USHF.R.U32.HI UR4, URZ, 0x1, UR5 ;  /* 0x000000013f041899 */ /* 0x000fc80008011605 */
[----:B------:R-:W-:Y:S01]  /*2610*/  @UP1 ULOP3.LUT UR39, UR39, 0x1, UR4, 0x78, !UPT ;  /* 0x0000000127271892 */ /* 0x000fe2000f8e7804 */
[----:B0-----:R-:W-:Y:S11]  /*2620*/  @!P0 BRA `(.L_x_35) ;  /* 0x0000005800548947 */ /* 0x001ff60003800000 */
.L_x_188:
[----:B------:R-:W-:Y:S01]  /*2630*/  ULDC.64 UR4, c[0x0][0x5d0] ;  /* 0x0001740000047ab9 */ /* 0x000fe20000000a00 */
[----:B------:R-:W-:Y:S01]  /*2640*/  ULDC UR6, c[0x0][0x284] ;  /* 0x0000a10000067ab9 */ /* 0x000fe20000000800 */
[----:B0-----:R-:W-:Y:S02]  /*2650*/  IMAD R0, R9, UR4, RZ ;  /* 0x0000000409007c24 */ /* 0x001fe4000f8e02ff */
[----:B------:R-:W-:Y:S02]  /*2660*/  IMAD.SHL.U32 R12, R18, 0x80, RZ ;  /* 0x00000080120c7824 */ /* 0x000fe400078e00ff */
[C---:B------:R-:W-:Y:S02]  /*2670*/  IMAD R3, R19.reuse, UR5, R0 ;  /* 0x0000000513037c24 */ /* 0x040fe4000f8e0200 */
[----:B------:R-:W-:Y:S01]  /*2680*/  IMAD.SHL.U32 R0, R22, 0x40, RZ ;  /* 0x0000004016007824 */ /* 0x000fe200078e00ff */
[----:B------:R-:W-:Y:S01]  /*2690*/  SHF.R.S32.HI R13, RZ, 0x1f, R12 ;  /* 0x0000001fff0d7819 */ /* 0x000fe2000001140c */
[----:B------:R-:W-:Y:S01]  /*26a0*/  IMAD.WIDE.U32 R4, R19, UR4, R94 ;  /* 0x0000000413047c25 */ /* 0x000fe2000f8e005e */
[----:B------:R-:W-:-:S02]  /*26b0*/  ULDC.64 UR4, c[0x0][0x5c8] ;  /* 0x0001720000047ab9 */ /* 0x000fc40000000a00 */
[----:B------:R-:W-:Y:S01]  /*26c0*/  ISETP.GE.AND P0, PT, R0, UR6, PT ;  /* 0x0000000600007c0c */ /* 0x000fe2000bf06270 */
[----:B------:R-:W-:Y:S01]  /*26d0*/  ULDC UR6, c[0x0][0x288] ;  /* 0x0000a20000067ab9 */ /* 0x000fe20000000800 */
[----:B------:R-:W-:Y:S01]  /*26e0*/  IADD3 R4, P1, R12, R4, RZ ;  /* 0x000000040c047210 */ /* 0x000fe20007f3e0ff */
[----:B------:R-:W-:Y:S01]  /*26f0*/  IMAD.WIDE R20, R22, 0x40, R92 ;  /* 0x0000004016147825 */ /* 0x000fe200078e025c */
[----:B------:R-:W-:Y:S02]  /*2700*/  ISETP.GE.OR P0, PT, R12, UR6, P0 ;  /* 0x000000060c007c0c */ /* 0x000fe40008706670 */
[----:B------:R-:W-:Y:S01]  /*2710*/  IADD3.X R5, R13, R5, R3, P1, !PT ;  /* 0x000000050d057210 */ /* 0x000fe20000ffe403 */
[----:B------:R-:W-:-:S04]  /*2720*/  IMAD R7, R21, UR4, RZ ;  /* 0x0000000415077c24 */ /* 0x000fc8000f8e02ff */
[C---:B------:R-:W-:Y:S02]  /*2730*/  IMAD R7, R20.reuse, UR5, R7 ;  /* 0x0000000514077c24 */ /* 0x040fe4000f8e0207 */
[----:B------:R-:W-:-:S04]  /*2740*/  IMAD.WIDE.U32 R106, R20, UR4, R4 ;  /* 0x00000004146a7c25 */ /* 0x000fc8000f8e0004 */
[----:B------:R-:W-:Y:S05]  /*2750*/  @P0 BRA `(.L_x_36) ;  /* 0x0000003c00d80947 */ /* 0x000fea0003800000 */
[----:B-----5:R-:W-:Y:S01]  /*2760*/  FSETP.NEU.AND P1, PT, R91, RZ, PT ;  /* 0x000000ff5b00720b */ /* 0x020fe20003f2d000 */
[----:B------:R-:W-:Y:S01]  /*2770*/  IMAD.IADD R3, R99, 0x1, -R12 ;  /* 0x0000000163037824 */ /* 0x000fe200078e0a0c */
[----:B------:R-:W-:Y:S01]  /*2780*/  BSSY B0, `(.L_x_36) ;  /* 0x00003f3000007945 */ /* 0x000fe20003800000 */
[----:B------:R-:W-:Y:S02]  /*2790*/  IMAD.IADD R0, R103, 0x1, -R0 ;  /* 0x0000000167007824 */ /* 0x000fe400078e0a00 */
[----:B------:R-:W-:Y:S01]  /*27a0*/  IMAD.IADD R115, R107, 0x1, R7 ;  /* 0x000000016b737824 */ /* 0x000fe200078e0207 */
[----:B------:R-:W-:-:S04]  /*27b0*/  ISETP.GT.AND P0, PT, R3, RZ, PT ;  /* 0x000000ff0300720c */ /* 0x000fc80003f04270 */
[----:B------:R-:W-:-:S03]  /*27c0*/  ISETP.GT.AND P2, PT, R0, RZ, P0 ;  /* 0x000000ff0000720c */ /* 0x000fc60000744270 */
[----:B------:R-:W-:Y:S10]  /*27d0*/  @!P1 BRA `(.L_x_37) ;  /* 0x0000002c001c9947 */ /* 0x000ff40003800000 */
[----:B------:R-:W0:Y:S01]  /*27e0*/  LDC.64 R108, c[0x0][0x5b8] ;  /* 0x00016e00ff6c7b82 */ /* 0x000e220000000a00 */
[----:B------:R-:W-:-:S07]  /*27f0*/  ULDC.64 UR4, c[0x0][0x5c0] ;  /* 0x0001700000047ab9 */ /* 0x000fce0000000a00 */
[----:B------:R-:W1:Y:S08]  /*2800*/  LDC.64 R110, c[0x0][0x5b0] ;  /* 0x00016c00ff6e7b82 */ /* 0x000e700000000a00 */
[----:B------:R-:W2:Y:S01]  /*2810*/  LDC.64 R112, c[0x0][0x5a8] ;  /* 0x00016a00ff707b82 */ /* 0x000ea20000000a00 */
[-C--:B0-----:R-:W-:Y:S02]  /*2820*/  IMAD R6, R9, R108.reuse, RZ ;  /* 0x0000006c09067224 */ /* 0x081fe400078e02ff */
[----:B------:R-:W-:-:S04]  /*2830*/  IMAD.WIDE.U32 R4, R19, R108, R94 ;  /* 0x0000006c13047225 */ /* 0x000fc800078e005e */
[----:B------:R-:W-:Y:S01]  /*2840*/  IMAD R107, R19, R109, R6 ;  /* 0x0000006d136b7224 */ /* 0x000fe200078e0206 */
[----:B------:R-:W-:Y:S01]  /*2850*/  IADD3 R6, P1, R12, R4, RZ ;  /* 0x000000040c067210 */ /* 0x000fe20007f3e0ff */
[----:B-1----:R-:W-:-:S03]  /*2860*/  IMAD R4, R21, R110, RZ ;  /* 0x0000006e15047224 */ /* 0x002fc600078e02ff */
[----:B------:R-:W-:Y:S01]  /*2870*/  IADD3.X R7, R13, R5, R107, P1, !PT ;  /* 0x000000050d077210 */ /* 0x000fe20000ffe46b */
[C---:B------:R-:W-:Y:S02]  /*2880*/  IMAD R21, R20.reuse, R111, R4 ;  /* 0x0000006f14157224 */ /* 0x040fe400078e0204 */
[----:B------:R-:W-:-:S04]  /*2890*/  IMAD.WIDE.U32 R4, R20, R110, R6 ;  /* 0x0000006e14047225 */ /* 0x000fc800078e0006 */
[----:B------:R-:W-:Y:S01]  /*28a0*/  IMAD.IADD R5, R5, 0x1, R21 ;  /* 0x0000000105057824 */ /* 0x000fe200078e0215 */
[----:B--2---:R-:W-:-:S04]  /*28b0*/  LEA R10, P1, R4, R112, 0x2 ;  /* 0x00000070040a7211 */ /* 0x004fc800078210ff */
[----:B------:R-:W-:-:S05]  /*28c0*/  LEA.HI.X R11, R4, R113, R5, 0x2, P1 ;  /* 0x00000071040b7211 */ /* 0x000fca00008f1405 */
[----:B------:R0:W2:Y:S01]  /*28d0*/  @P2 LDG.E.LTC128B R18, desc[UR36][R10.64] ;  /* 0x000000240a122981 */ /* 0x0000a2000c1e1920 */
[----:B------:R-:W-:Y:S01]  /*28e0*/  IMAD.WIDE.U32 R4, R20, R110, R12 ;  /* 0x0000006e14047225 */ /* 0x000fe200078e000c */
[----:B------:R-:W-:Y:S01]  /*28f0*/  LEA R8, P3, R106, UR4, 0x2 ;  /* 0x000000046a087c11 */ /* 0x000fe2000f8610ff */
[----:B------:R-:W-:Y:S01]  /*2900*/  BSSY B1, `(.L_x_38) ;  /* 0x0000014000017945 */ /* 0x000fe20003800000 */
[----:B------:R-:W-:Y:S02]  /*2910*/  IADD3 R14, P1, R94, R4, RZ ;  /* 0x000000045e0e7210 */ /* 0x000fe40007f3e0ff */
[----:B------:R-:W-:Y:S02]  /*2920*/  LEA.HI.X R9, R106, UR5, R115, 0x2, P3 ;  /* 0x000000056a097c11 */ /* 0x000fe400098f1473 */
[----:B------:R-:W-:Y:S01]  /*2930*/  IADD3.X R15, R95, R21, R5, P1, !PT ;  /* 0x000000155f0f7210 */ /* 0x000fe20000ffe405 */
[----:B0-----:R-:W-:Y:S01]  /*2940*/  IMAD.SHL.U32 R10, R110, 0x8, RZ ;  /* 0x000000086e0a7824 */ /* 0x001fe200078e00ff */
[----:B------:R-:W-:-:S02]  /*2950*/  ISETP.GT.AND P1, PT, R3, 0x1, PT ;  /* 0x000000010300780c */ /* 0x000fc40003f24270 */
[----:B------:R-:W-:Y:S01]  /*2960*/  SHF.L.U64.HI R11, R110, 0x3, R111 ;  /* 0x000000036e0b7819 */ /* 0x000fe2000001026f */
[----:B------:R-:W-:Y:S01]  /*2970*/  IMAD.WIDE.U32 R14, R19, R108, R14 ;  /* 0x0000006c130e7225 */ /* 0x000fe200078e000e */
[----:B------:R-:W-:-:S03]  /*2980*/  ISETP.GT.AND P3, PT, R0, RZ, P1 ;  /* 0x000000ff0000720c */ /* 0x000fc60000f64270 */
[----:B------:R-:W-:Y:S01]  /*2990*/  IMAD.WIDE.U32 R10, R20, R110, R10 ;  /* 0x0000006e140a7225 */ /* 0x000fe200078e000a */
[----:B--2---:R-:W-:-:S05]  /*29a0*/  LOP3.LUT R4, R18, 0xffffe000, RZ, 0xc0, !PT ;  /* 0xffffe00012047812 */ /* 0x004fca00078ec0ff */
[----:B------:R-:W-:Y:S01]  /*29b0*/  FMUL R5, R4, R91 ;  /* 0x0000005b04057220 */ /* 0x000fe20000400000 */
[----:B------:R-:W-:-:S03]  /*29c0*/  LEA R4, P4, R14, R112, 0x2 ;  /* 0x000000700e047211 */ /* 0x000fc600078810ff */
[----:B------:R-:W-:Y:S01]  /*29d0*/  FFMA R109, R24, R90, R5 ;  /* 0x0000005a186d7223 */ /* 0x000fe20000000005 */
[----:B------:R-:W-:-:S04]  /*29e0*/  IMAD.IADD R5, R107, 0x1, R15 ;  /* 0x000000016b057824 */ /* 0x000fc800078e020f */
[----:B------:R-:W-:Y:S02]  /*29f0*/  F2FP.TF32.F32.PACK_B R109, R109 ;  /* 0x0000006dff6d723e */ /* 0x000fe400024050ff */
[----:B------:R-:W-:-:S03]  /*2a00*/  LEA.HI.X R5, R14, R113, R5, 0x2, P4 ;  /* 0x000000710e057211 */ /* 0x000fc600020f1405 */
[----:B------:R0:W-:Y:S01]  /*2a10*/  @P2 STG.E desc[UR36][R8.64], R109 ;  /* 0x0000006d08002986 */ /* 0x0001e2000c101924 */
[----:B------:R-:W-:Y:S05]  /*2a20*/  @!P3 BRA `(.L_x_39) ;  /* 0x000000000004b947 */ /* 0x000fea0003800000 */
[----:B------:R1:W5:Y:S02]  /*2a30*/  LDG.E.LTC128B R18, desc[UR36][R4.64+0x4] ;  /* 0x0000042404127981 */ /* 0x000364000c1e1920 */
.L_x_39:
[----:B------:R-:W-:Y:S05]  /*2a40*/  BSYNC B1 ;  /* 0x0000000000017941 */ /* 0x000fea0003800000 */
.L_x_38:
[----:B-----5:R-:W-:Y:S01]  /*2a50*/  LOP3.LUT R14, R18, 0xffffe000, RZ, 0xc0, !PT ;  /* 0xffffe000120e7812 */ /* 0x020fe200078ec0ff */
[----:B------:R-:W-:Y:S01]  /*2a60*/  IMAD.IADD R21, R21, 0x1, R11 ;  /* 0x0000000115157824 */ /* 0x000fe200078e020b */
[----:B------:R-:W-:Y:S02]  /*2a70*/  IADD3 R6, P2, R6, R10, RZ ;  /* 0x0000000a06067210 */ /* 0x000fe40007f5e0ff */
[----:B------:R-:W-:Y:S01]  /*2a80*/  ISETP.GT.AND P0, PT, R0, 0x8, P0 ;  /* 0x000000080000780c */ /* 0x000fe20000704270 */
[----:B------:R-:W-:Y:S02]  /*2a90*/  FMUL R14, R14, R91 ;  /* 0x0000005b0e0e7220 */ /* 0x000fe40000400000 */
[----:B------:R-:W-:Y:S02]  /*2aa0*/  IMAD.X R7, R21, 0x1, R7, P2 ;  /* 0x0000000115077824 */ /* 0x000fe400010e0607 */
[----:B------:R-:W-:Y:S01]  /*2ab0*/  FFMA R25, R25, R90, R14 ;  /* 0x0000005a19197223 */ /* 0x000fe2000000000e */
[----:B------:R-:W-:-:S04]  /*2ac0*/  LEA R14, P2, R6, R112, 0x2 ;  /* 0x00000070060e7211 */ /* 0x000fc800078410ff */
[----:B------:R-:W-:Y:S01]  /*2ad0*/  LEA.HI.X R15, R6, R113, R7, 0x2, P2 ;  /* 0x00000071060f7211 */ /* 0x000fe200010f1407 */
[----:B------:R-:W-:Y:S01]  /*2ae0*/  @P3 IMAD.MOV.U32 R6, RZ, RZ, R8 ;  /* 0x000000ffff063224 */ /* 0x000fe200078e0008 */
[----:B------:R-:W-:Y:S01]  /*2af0*/  F2FP.TF32.F32.PACK_B R25, R25 ;  /* 0x00000019ff19723e */ /* 0x000fe200024050ff */
[----:B------:R-:W-:-:S05]  /*2b00*/  @P3 IMAD.MOV.U32 R7, RZ, RZ, R9 ;  /* 0x000000ffff073224 */ /* 0x000fca00078e0009 */
[----:B------:R2:W-:Y:S04]  /*2b10*/  @P3 STG.E desc[UR36][R6.64+0x4], R25 ;  /* 0x0000041906003986 */ /* 0x0005e8000c101924 */
[----:B------:R-:W3:Y:S01]  /*2b20*/  @P0 LDG.E.LTC128B R18, desc[UR36][R14.64] ;  /* 0x000000240e120981 */ /* 0x000ee2000c1e1920 */
[----:B------:R-:W-:Y:S01]  /*2b30*/  IADD3 R12, P2, P3, R94, R10, R12 ;  /* 0x0000000a5e0c7210 */ /* 0x000fe20007b5e00c */
[----:B------:R-:W-:Y:S01]  /*2b40*/  BSSY B1, `(.L_x_40) ;  /* 0x0000011000017945 */ /* 0x000fe20003800000 */
[----:B------:R-:W-:Y:S02]  /*2b50*/  ISETP.GT.AND P1, PT, R0, 0x8, P1 ;  /* 0x000000080000780c */ /* 0x000fe40000f24270 */
[----:B------:R-:W-:-:S03]  /*2b60*/  IADD3.X R13, R95, R21, R13, P2, P3 ;  /* 0x000000155f0d7210 */ /* 0x000fc600017e640d */
[----:B------:R-:W-:Y:S01]  /*2b70*/  IMAD.WIDE.U32 R12, R19, R108, R12 ;  /* 0x0000006c130c7225 */ /* 0x000fe200078e000c */
[----:B------:R-:W-:-:S03]  /*2b80*/  SHF.L.U64.HI R19, R96, 0x2, R97 ;  /* 0x0000000260137819 */ /* 0x000fc60000010261 */
[----:B------:R-:W-:Y:S01]  /*2b90*/  IMAD.IADD R13, R107, 0x1, R13 ;  /* 0x000000016b0d7824 */ /* 0x000fe200078e020d */
[----:B--2---:R-:W-:-:S04]  /*2ba0*/  LEA R6, P3, R12, R112, 0x2 ;  /* 0x000000700c067211 */ /* 0x004fc800078610ff */
[----:B------:R-:W-:Y:S02]  /*2bb0*/  LEA.HI.X R7, R12, R113, R13, 0x2, P3 ;  /* 0x000000710c077211 */ /* 0x000fe400018f140d */
[----:B---3--:R-:W-:-:S05]  /*2bc0*/  LOP3.LUT R10, R18, 0xffffe000, RZ, 0xc0, !PT ;  /* 0xffffe000120a7812 */ /* 0x008fca00078ec0ff */
[----:B------:R-:W-:Y:S01]  /*2bd0*/  FMUL R11, R10, R91 ;  /* 0x0000005b0a0b7220 */ /* 0x000fe20000400000 */
[----:B------:R-:W-:-:S03]  /*2be0*/  LEA R10, P2, R96, R8, 0x2 ;  /* 0x00000008600a7211 */ /* 0x000fc600078410ff */
[----:B------:R-:W-:Y:S02]  /*2bf0*/  FFMA R21, R26, R90, R11 ;  /* 0x0000005a1a157223 */ /* 0x000fe4000000000b */
[----:B------:R-:W-:-:S03]  /*2c00*/  IMAD.X R11, R19, 0x1, R9, P2 ;  /* 0x00000001130b7824 */ /* 0x000fc600010e0609 */
[----:B------:R-:W-:-:S05]  /*2c10*/  F2FP.TF32.F32.PACK_B R21, R21 ;  /* 0x00000015ff15723e */ /* 0x000fca00024050ff */
[----:B------:R2:W-:Y:S01]  /*2c20*/  @P0 STG.E desc[UR36][R10.64], R21 ;  /* 0x000000150a000986 */ /* 0x0005e2000c101924 */
[----:B------:R-:W-:Y:S05]  /*2c30*/  @!P1 BRA `(.L_x_41) ;  /* 0x0000000000049947 */ /* 0x000fea0003800000 */
[----:B------:R3:W5:Y:S02]  /*2c40*/  LDG.E.LTC128B R18, desc[UR36][R6.64+0x4] ;  /* 0x0000042406127981 */ /* 0x000764000c1e1920 */
.L_x_41:
[----:B------:R-:W-:Y:S05]  /*2c50*/  BSYNC B1 ;  /* 0x0000000000017941 */ /* 0x000fea0003800000 */
.L_x_40:
[----:B-----5:R-:W-:Y:S01]  /*2c60*/  LOP3.LUT R12, R18, 0xffffe000, RZ, 0xc0, !PT ;  /* 0xffffe000120c7812 */ /* 0x020fe200078ec0ff */
[----:B------:R-:W-:Y:S01]  /*2c70*/  BSSY B1, `(.L_x_42) ;  /* 0x0000009000017945 */ /* 0x000fe20003800000 */
[----:B------:R-:W-:-:S03]  /*2c80*/  ISETP.GT.AND P0, PT, R3, 0x8, PT ;  /* 0x000000080300780c */ /* 0x000fc60003f04270 */
[----:B------:R-:W-:Y:S01]  /*2c90*/  FMUL R12, R12, R91 ;  /* 0x0000005b0c0c7220 */ /* 0x000fe20000400000 */
[----:B------:R-:W-:-:S03]  /*2ca0*/  ISETP.GT.AND P2, PT, R0, RZ, P0 ;  /* 0x000000ff0000720c */ /* 0x000fc60000744270 */
[----:B------:R-:W-:-:S05]  /*2cb0*/  FFMA R27, R27, R90, R12 ;  /* 0x0000005a1b1b7223 */ /* 0x000fca000000000c */
[----:B------:R-:W-:-:S05]  /*2cc0*/  F2FP.TF32.F32.PACK_B R27, R27 ;  /* 0x0000001bff1b723e */ /* 0x000fca00024050ff */
[----:B------:R4:W-:Y:S01]  /*2cd0*/  @P1 STG.E desc[UR36][R10.64+0x4], R27 ;  /* 0x0000041b0a001986 */ /* 0x0009e2000c101924 */
[----:B------:R-:W-:Y:S05]  /*2ce0*/  @!P2 BRA `(.L_x_43) ;  /* 0x000000000004a947 */ /* 0x000fea0003800000 */
[----:B------:R0:W5:Y:S02]  /*2cf0*/  LDG.E.LTC128B R18, desc[UR36][R4.64+0x20] ;  /* 0x0000202404127981 */ /* 0x000164000c1e1920 */
.L_x_43:
[----:B------:R-:W-:Y:S05]  /*2d00*/  BSYNC B1 ;  /* 0x0000000000017941 */ /* 0x000fea0003800000 */
.L_x_42:
        /* <DEDUP_REMOVED lines=10> */
.L_x_45:
[----:B------:R-:W-:Y:S05]  /*2db0*/  BSYNC B1 ;  /* 0x0000000000017941 */ /* 0x000fea0003800000 */
.L_x_44:
[----:B-----5:R-:W-:Y:S01]  /*2dc0*/  LOP3.LUT R12, R18, 0xffffe000, RZ, 0xc0, !PT ;  /* 0xffffe000120c7812 */ /* 0x020fe200078ec0ff */
[----:B------:R-:W-:Y:S01]  /*2dd0*/  BSSY B1, `(.L_x_46) ;  /* 0x0000008000017945 */ /* 0x000fe20003800000 */
[----:B------:R-:W-:-:S03]  /*2de0*/  ISETP.GT.AND P0, PT, R0, 0x8, P0 ;  /* 0x000000080000780c */ /* 0x000fc60000704270 */
[----:B------:R-:W-:-:S04]  /*2df0*/  FMUL R12, R12, R91 ;  /* 0x0000005b0c0c7220 */ /* 0x000fc80000400000 */
[----:B------:R-:W-:-:S05]  /*2e00*/  FFMA R29, R29, R90, R12 ;  /* 0x0000005a1d1d7223 */ /* 0x000fca000000000c */
[----:B------:R-:W-:-:S05]  /*2e10*/  F2FP.TF32.F32.PACK_B R29, R29 ;  /* 0x0000001dff1d723e */ /* 0x000fca00024050ff */
[----:B------:R0:W-:Y:S01]  /*2e20*/  @P3 STG.E desc[UR36][R8.64+0x24], R29 ;  /* 0x0000241d08003986 */ /* 0x0001e2000c101924 */
[----:B------:R-:W-:Y:S05]  /*2e30*/  @!P0 BRA `(.L_x_47) ;  /* 0x0000000000048947 */ /* 0x000fea0003800000 */
[----:B------:R0:W5:Y:S02]  /*2e40*/  LDG.E.LTC128B R18, desc[UR36][R6.64+0x20] ;  /* 0x0000202406127981 */ /* 0x000164000c1e1920 */
.L_x_47:
[----:B------:R-:W-:Y:S05]  /*2e50*/  BSYNC B1 ;  /* 0x0000000000017941 */ /* 0x000fea0003800000 */
.L_x_46:
[----:B-----5:R-:W-:Y:S01]  /*2e60*/  LOP3.LUT R12, R18, 0xffffe000, RZ, 0xc0, !PT ;  /* 0xffffe000120c7812 */ /* 0x020fe200078ec0ff */
[----:B------:R-:W-:Y:S01]  /*2e70*/  BSSY B1, `(.L_x_48) ;  /* 0x0000008000017945 */ /* 0x000fe20003800000 */
[----:B------:R-:W-:-:S03]  /*2e80*/  ISETP.GT.AND P1, PT, R0, 0x8, P1 ;  /* 0x000000080000780c */ /* 0x000fc60000f24270 */
[----:B0-----:R-:W-:-:S04]  /*2e90*/  FMUL R13, R12, R91 ;  /* 0x0000005b0c0d7220 */ /* 0x001fc80000400000 */
[----:B------:R-:W-:-:S05]  /*2ea0*/  FFMA R13, R30, R90, R13 ;  /* 0x0000005a1e0d7223 */ /* 0x000fca000000000d */
[----:B------:R-:W-:-:S05]  /*2eb0*/  F2FP.TF32.F32.PACK_B R13, R13 ;  /* 0x0000000dff0d723e */ /* 0x000fca00024050ff */
[----:B------:R0:W-:Y:S01]  /*2ec0*/  @P0 STG.E desc[UR36][R10.64+0x20], R13 ;  /* 0x0000200d0a000986 */ /* 0x0001e2000c101924 */
[----:B------:R-:W-:Y:S05]  /*2ed0*/  @!P1 BRA `(.L_x_49) ;  /* 0x0000000000049947 */ /* 0x000fea0003800000 */
[----:B------:R0:W5:Y:S02]  /*2ee0*/  LDG.E.LTC128B R18, desc[UR36][R6.64+0x24] ;  /* 0x0000242406127981 */ /* 0x000164000c1e1920 */
.L_x_49:
[----:B------:R-:W-:Y:S05]  /*2ef0*/  BSYNC B1 ;  /* 0x0000000000017941 */ /* 0x000fea0003800000 */
.L_x_48:
        /* <DEDUP_REMOVED lines=10> */
.L_x_51:
[----:B------:R-:W-:Y:S05]  /*2fa0*/  BSYNC B1 ;  /* 0x0000000000017941 */ /* 0x000fea0003800000 */
.L_x_50:
[----:B-----5:R-:W-:Y:S01]  /*2fb0*/  LOP3.LUT R12, R18, 0xffffe000, RZ, 0xc0, !PT ;  /* 0xffffe000120c7812 */ /* 0x020fe200078ec0ff */
[----:B------:R-:W-:Y:S01]  /*2fc0*/  BSSY B1, `(.L_x_52) ;  /* 0x0000009000017945 */ /* 0x000fe20003800000 */
[----:B------:R-:W-:-:S03]  /*2fd0*/  ISETP.GT.AND P1, PT, R3, 0x11, PT ;  /* 0x000000110300780c */ /* 0x000fc60003f24270 */
[----:B0-----:R-:W-:Y:S01]  /*2fe0*/  FMUL R13, R12, R91 ;  /* 0x0000005b0c0d7220 */ /* 0x001fe20000400000 */
[----:B------:R-:W-:-:S03]  /*2ff0*/  ISETP.GT.AND P3, PT, R0, RZ, P1 ;  /* 0x000000ff0000720c */ /* 0x000fc60000f64270 */
[----:B------:R-:W-:-:S05]  /*3000*/  FFMA R13, R32, R90, R13 ;  /* 0x0000005a200d7223 */ /* 0x000fca000000000d */
[----:B------:R-:W-:-:S05]  /*3010*/  F2FP.TF32.F32.PACK_B R13, R13 ;  /* 0x0000000dff0d723e */ /* 0x000fca00024050ff */
[----:B------:R0:W-:Y:S01]  /*3020*/  @P2 STG.E desc[UR36][R8.64+0x40], R13 ;  /* 0x0000400d08002986 */ /* 0x0001e2000c101924 */
[----:B------:R-:W-:Y:S05]  /*3030*/  @!P3 BRA `(.L_x_53) ;  /* 0x000000000004b947 */ /* 0x000fea0003800000 */
[----:B------:R0:W5:Y:S02]  /*3040*/  LDG.E.LTC128B R18, desc[UR36][R4.64+0x44] ;  /* 0x0000442404127981 */ /* 0x000164000c1e1920 */
.L_x_53:
[----:B------:R-:W-:Y:S05]  /*3050*/  BSYNC B1 ;  /* 0x0000000000017941 */ /* 0x000fea0003800000 */
.L_x_52:
        /* <DEDUP_REMOVED lines=9> */
.L_x_55:
[----:B------:R-:W-:Y:S05]  /*30f0*/  BSYNC B1 ;  /* 0x0000000000017941 */ /* 0x000fea0003800000 */
.L_x_54:
        /* <DEDUP_REMOVED lines=9> */
.L_x_57:
[----:B------:R-:W-:Y:S05]  /*3190*/  BSYNC B1 ;  /* 0x0000000000017941 */ /* 0x000fea0003800000 */
.L_x_56:
        /* <DEDUP_REMOVED lines=10> */
.L_x_59:
[----:B------:R-:W-:Y:S05]  /*3240*/  BSYNC B1 ;  /* 0x0000000000017941 */ /* 0x000fea0003800000 */
.L_x_58:
        /* <DEDUP_REMOVED lines=10> */
.L_x_61:
[----:B------:R-:W-:Y:S05]  /*32f0*/  BSYNC B1 ;  /* 0x0000000000017941 */ /* 0x000fea0003800000 */
.L_x_60:
        /* <DEDUP_REMOVED lines=9> */
.L_x_63:
[----:B------:R-:W-:Y:S05]  /*3390*/  BSYNC B1 ;  /* 0x0000000000017941 */ /* 0x000fea0003800000 */
.L_x_62:
        /* <DEDUP_REMOVED lines=9> */
.L_x_65:
[----:B------:R-:W-:Y:S05]  /*3430*/  BSYNC B1 ;  /* 0x0000000000017941 */ /* 0x000fea0003800000 */
.L_x_64:
        /* <DEDUP_REMOVED lines=10> */
.L_x_67:
[----:B------:R-:W-:Y:S05]  /*34e0*/  BSYNC B1 ;  /* 0x0000000000017941 */ /* 0x000fea0003800000 */
.L_x_66:
        /* <DEDUP_REMOVED lines=10> */
.L_x_69:
[----:B------:R-:W-:Y:S05]  /*3590*/  BSYNC B1 ;  /* 0x0000000000017941 */ /* 0x000fea0003800000 */
.L_x_68:
        /* <DEDUP_REMOVED lines=9> */
.L_x_71:
[----:B------:R-:W-:Y:S05]  /*3630*/  BSYNC B1 ;  /* 0x0000000000017941 */ /* 0x000fea0003800000 */
.L_x_70:
        /* <DEDUP_REMOVED lines=9> */
.L_x_73:
[----:B------:R-:W-:Y:S05]  /*36d0*/  BSYNC B1 ;  /* 0x0000000000017941 */ /* 0x000fea0003800000 */
.L_x_72:
        /* <DEDUP_REMOVED lines=10> */
.L_x_75:
[----:B------:R-:W-:Y:S05]  /*3780*/  BSYNC B1 ;  /* 0x0000000000017941 */ /* 0x000fea0003800000 */
.L_x_74:
        /* <DEDUP_REMOVED lines=10> */
.L_x_77:
[----:B------:R-:W-:Y:S05]  /*3830*/  BSYNC B1 ;  /* 0x0000000000017941 */ /* 0x000fea0003800000 */
.L_x_76:
        /* <DEDUP_REMOVED lines=9> */
.L_x_79:
[----:B------:R-:W-:Y:S05]  /*38d0*/  BSYNC B1 ;  /* 0x0000000000017941 */ /* 0x000fea0003800000 */
.L_x_78:
        /* <DEDUP_REMOVED lines=9> */
.L_x_81:
[----:B------:R-:W-:Y:S05]  /*3970*/  BSYNC B1 ;  /* 0x0000000000017941 */ /* 0x000fea0003800000 */
.L_x_80:
        /* <DEDUP_REMOVED lines=10> */
.L_x_83:
[----:B------:R-:W-:Y:S05]  /*3a20*/  BSYNC B1 ;  /* 0x0000000000017941 */ /* 0x000fea0003800000 */
.L_x_82:
        /* <DEDUP_REMOVED lines=10> */
.L_x_85:
[----:B------:R-:W-:Y:S05]  /*3ad0*/  BSYNC B1 ;  /* 0x0000000000017941 */ /* 0x000fea0003800000 */
.L_x_84:
        /* <DEDUP_REMOVED lines=9> */
.L_x_87:
[----:B------:R-:W-:Y:S05]  /*3b70*/  BSYNC B1 ;  /* 0x0000000000017941 */ /* 0x000fea0003800000 */
.L_x_86:
        /* <DEDUP_REMOVED lines=9> */
.L_x_89:
[----:B------:R-:W-:Y:S05]  /*3c10*/  BSYNC B1 ;  /* 0x0000000000017941 */ /* 0x000fea0003800000 */
.L_x_88:
        /* <DEDUP_REMOVED lines=10> */
.L_x_91:
[----:B------:R-:W-:Y:S05]  /*3cc0*/  BSYNC B1 ;  /* 0x0000000000017941 */ /* 0x000fea0003800000 */
.L_x_90:
        /* <DEDUP_REMOVED lines=10> */
.L_x_93:
[----:B------:R-:W-:Y:S05]  /*3d70*/  BSYNC B1 ;  /* 0x0000000000017941 */ /* 0x000fea0003800000 */
.L_x_92:
        /* <DEDUP_REMOVED lines=9> */
.L_x_95:
[----:B------:R-:W-:Y:S05]  /*3e10*/  BSYNC B1 ;  /* 0x0000000000017941 */ /* 0x000fea0003800000 */
.L_x_94:
        /* <DEDUP_REMOVED lines=9> */
.L_x_97:
[----:B------:R-:W-:Y:S05]  /*3eb0*/  BSYNC B1 ;  /* 0x0000000000017941 */ /* 0x000fea0003800000 */
.L_x_96:
        /* <DEDUP_REMOVED lines=10> */
.L_x_99:
[----:B------:R-:W-:Y:S05]  /*3f60*/  BSYNC B1 ;  /* 0x0000000000017941 */ /* 0x000fea0003800000 */
.L_x_98:
        /* <DEDUP_REMOVED lines=10> */
.L_x_101:
[----:B------:R-:W-:Y:S05]  /*4010*/  BSYNC B1 ;  /* 0x0000000000017941 */ /* 0x000fea0003800000 */
.L_x_100:
        /* <DEDUP_REMOVED lines=9> */
.L_x_103:
[----:B------:R-:W-:Y:S05]  /*40b0*/  BSYNC B1 ;  /* 0x0000000000017941 */ /* 0x000fea0003800000 */
.L_x_102:
        /* <DEDUP_REMOVED lines=9> */
.L_x_105:
[----:B------:R-:W-:Y:S05]  /*4150*/  BSYNC B1 ;  /* 0x0000000000017941 */ /* 0x000fea0003800000 */
.L_x_104:
        /* <DEDUP_REMOVED lines=10> */
.L_x_107:
[----:B------:R-:W-:Y:S05]  /*4200*/  BSYNC B1 ;  /* 0x0000000000017941 */ /* 0x000fea0003800000 */
.L_x_106:
        /* <DEDUP_REMOVED lines=10> */
.L_x_109:
[----:B------:R-:W-:Y:S05]  /*42b0*/  BSYNC B1 ;  /* 0x0000000000017941 */ /* 0x000fea0003800000 */
.L_x_108:
        /* <DEDUP_REMOVED lines=9> */
.L_x_111:
[----:B------:R-:W-:Y:S05]  /*4350*/  BSYNC B1 ;  /* 0x0000000000017941 */ /* 0x000fea0003800000 */
.L_x_110:
        /* <DEDUP_REMOVED lines=9> */
.L_x_113:
[----:B------:R-:W-:Y:S05]  /*43f0*/  BSYNC B1 ;  /* 0x0000000000017941 */ /* 0x000fea0003800000 */
.L_x_112:
        /* <DEDUP_REMOVED lines=10> */
.L_x_115:
[----:B------:R-:W-:Y:S05]  /*44a0*/  BSYNC B1 ;  /* 0x0000000000017941 */ /* 0x000fea0003800000 */
.L_x_114:
        /* <DEDUP_REMOVED lines=10> */
.L_x_117:
[----:B------:R-:W-:Y:S05]  /*4550*/  BSYNC B1 ;  /* 0x0000000000017941 */ /* 0x000fea0003800000 */
.L_x_116:
        /* <DEDUP_REMOVED lines=9> */
.L_x_119:
[----:B------:R-:W-:Y:S05]  /*45f0*/  BSYNC B1 ;  /* 0x0000000000017941 */ /* 0x000fea0003800000 */
.L_x_118:
        /* <DEDUP_REMOVED lines=9> */
.L_x_121:
[----:B------:R-:W-:Y:S05]  /*4690*/  BSYNC B1 ;  /* 0x0000000000017941 */ /* 0x000fea0003800000 */
.L_x_120:
        /* <DEDUP_REMOVED lines=10> */
.L_x_123:
[----:B------:R-:W-:Y:S05]  /*4740*/  BSYNC B1 ;  /* 0x0000000000017941 */ /* 0x000fea0003800000 */
.L_x_122:
        /* <DEDUP_REMOVED lines=10> */
.L_x_125:
[----:B------:R-:W-:Y:S05]  /*47f0*/  BSYNC B1 ;  /* 0x0000000000017941 */ /* 0x000fea0003800000 */
.L_x_124:
        /* <DEDUP_REMOVED lines=9> */
.L_x_127:
[----:B------:R-:W-:Y:S05]  /*4890*/  BSYNC B1 ;  /* 0x0000000000017941 */ /* 0x000fea0003800000 */
.L_x_126:
        /* <DEDUP_REMOVED lines=9> */
.L_x_129:
[----:B------:R-:W-:Y:S05]  /*4930*/  BSYNC B1 ;  /* 0x0000000000017941 */ /* 0x000fea0003800000 */
.L_x_128:
        /* <DEDUP_REMOVED lines=10> */
.L_x_131:
[----:B------:R-:W-:Y:S05]  /*49e0*/  BSYNC B1 ;  /* 0x0000000000017941 */ /* 0x000fea0003800000 */
.L_x_130:
        /* <DEDUP_REMOVED lines=10> */
.L_x_133:
[----:B------:R-:W-:Y:S05]  /*4a90*/  BSYNC B1 ;  /* 0x0000000000017941 */ /* 0x000fea0003800000 */
.L_x_132:
        /* <DEDUP_REMOVED lines=9> */
.L_x_135:
[----:B------:R-:W-:Y:S05]  /*4b30*/  BSYNC B1 ;  /* 0x0000000000017941 */ /* 0x000fea0003800000 */
.L_x_134:
        /* <DEDUP_REMOVED lines=9> */
.L_x_137:
[----:B------:R-:W-:Y:S05]  /*4bd0*/  BSYNC B1 ;  /* 0x0000000000017941 */ /* 0x000fea0003800000 */
.L_x_136:
        /* <DEDUP_REMOVED lines=10> */
.L_x_139:
[----:B------:R-:W-:Y:S05]  /*4c80*/  BSYNC B1 ;  /* 0x0000000000017941 */ /* 0x000fea0003800000 */
.L_x_138:
        /* <DEDUP_REMOVED lines=10> */
.L_x_141:
[----:B------:R-:W-:Y:S05]  /*4d30*/  BSYNC B1 ;  /* 0x0000000000017941 */ /* 0x000fea0003800000 */
.L_x_140:
        /* <DEDUP_REMOVED lines=9> */
.L_x_143:
[----:B------:R-:W-:Y:S05]  /*4dd0*/  BSYNC B1 ;  /* 0x0000000000017941 */ /* 0x000fea0003800000 */
.L_x_142:
        /* <DEDUP_REMOVED lines=9> */
.L_x_145:
[----:B------:R-:W-:Y:S05]  /*4e70*/  BSYNC B1 ;  /* 0x0000000000017941 */ /* 0x000fea0003800000 */
.L_x_144:
        /* <DEDUP_REMOVED lines=10> */
.L_x_147:
[----:B------:R-:W-:Y:S05]  /*4f20*/  BSYNC B1 ;  /* 0x0000000000017941 */ /* 0x000fea0003800000 */
.L_x_146:
        /* <DEDUP_REMOVED lines=10> */
.L_x_149:
[----:B------:R-:W-:Y:S05]  /*4fd0*/  BSYNC B1 ;  /* 0x0000000000017941 */ /* 0x000fea0003800000 */
.L_x_148:
        /* <DEDUP_REMOVED lines=9> */
.L_x_151:
[----:B------:R-:W-:Y:S05]  /*5070*/  BSYNC B1 ;  /* 0x0000000000017941 */ /* 0x000fea0003800000 */
.L_x_150:
        /* <DEDUP_REMOVED lines=9> */
.L_x_153:
[----:B------:R-:W-:Y:S05]  /*5110*/  BSYNC B1 ;  /* 0x0000000000017941 */ /* 0x000fea0003800000 */
.L_x_152:
        /* <DEDUP_REMOVED lines=10> */
.L_x_155:
[----:B------:R-:W-:Y:S05]  /*51c0*/  BSYNC B1 ;  /* 0x0000000000017941 */ /* 0x000fea0003800000 */
.L_x_154:
        /* <DEDUP_REMOVED lines=10> */
.L_x_157:
[----:B------:R-:W-:Y:S05]  /*5270*/  BSYNC B1 ;  /* 0x0000000000017941 */ /* 0x000fea0003800000 */
.L_x_156:
[----:B01---5:R-:W-:Y:S01]  /*5280*/  LOP3.LUT R4, R18, 0xffffe000, RZ, 0xc0, !PT ;  /* 0xffffe00012047812 */ /* 0x023fe200078ec0ff */
        /* <DEDUP_REMOVED lines=8> */
.L_x_159:
[----:B------:R-:W-:Y:S05]  /*5310*/  BSYNC B1 ;  /* 0x0000000000017941 */ /* 0x000fea0003800000 */
.L_x_158:
[----:B-----5:R-:W-:Y:S01]  /*5320*/  LOP3.LUT R4, R18, 0xffffe000, RZ, 0xc0, !PT ;  /* 0xffffe00012047812 */ /* 0x020fe200078ec0ff */
[----:B------:R-:W-:Y:S01]  /*5330*/  @P0 IMAD.MOV.U32 R5, RZ, RZ, R11 ;  /* 0x000000ffff050224 */ /* 0x000fe200078e000b */
[----:B------:R-:W-:Y:S01]  /*5340*/  ISETP.GT.AND P1, PT, R0, 0x8, P1 ;  /* 0x000000080000780c */ /* 0x000fe20000f24270 */
[----:B------:R-:W-:Y:S02]  /*5350*/  BSSY B1, `(.L_x_160) ;  /* 0x0000008000017945 */ /* 0x000fe40003800000 */
[----:B------:R-:W-:Y:S01]  /*5360*/  FMUL R3, R4, R91 ;  /* 0x0000005b04037220 */ /* 0x000fe20000400000 */
[----:B------:R-:W-:-:S03]  /*5370*/  @P0 IMAD.MOV.U32 R4, RZ, RZ, R10 ;  /* 0x000000ffff040224 */ /* 0x000fc600078e000a */
[----:B------:R-:W-:-:S05]  /*5380*/  FFMA R3, R86, R90, R3 ;  /* 0x0000005a56037223 */ /* 0x000fca0000000003 */
[----:B------:R-:W-:-:S05]  /*5390*/  F2FP.TF32.F32.PACK_B R3, R3 ;  /* 0x00000003ff03723e */ /* 0x000fca00024050ff */
[----:B------:R0:W-:Y:S01]  /*53a0*/  @P0 STG.E desc[UR36][R4.64+0x1e0], R3 ;  /* 0x0001e00304000986 */ /* 0x0001e2000c101924 */
[----:B------:R-:W-:Y:S05]  /*53b0*/  @!P1 BRA `(.L_x_161) ;  /* 0x0000000000049947 */ /* 0x000fea0003800000 */
[----:B------:R0:W5:Y:S02]  /*53c0*/  LDG.E.LTC128B R18, desc[UR36][R6.64+0x1e4] ;  /* 0x0001e42406127981 */ /* 0x000164000c1e1920 */
.L_x_161:
[----:B------:R-:W-:Y:S05]  /*53d0*/  BSYNC B1 ;  /* 0x0000000000017941 */ /* 0x000fea0003800000 */
.L_x_160:
[----:B------:R-:W-:Y:S05]  /*53e0*/  @!P1 BRA `(.L_x_162) ;  /* 0x0000001000b09947 */ /* 0x000fea0003800000 */
[----:B-----5:R-:W-:-:S05]  /*53f0*/  LOP3.LUT R18, R18, 0xffffe000, RZ, 0xc0, !PT ;  /* 0xffffe00012127812 */ /* 0x020fca00078ec0ff */
[----:B------:R-:W-:-:S04]  /*5400*/  FMUL R18, R18, R91 ;  /* 0x0000005b12127220 */ /* 0x000fc80000400000 */
[----:B------:R-:W-:-:S05]  /*5410*/  FFMA R87, R87, R90, R18 ;  /* 0x0000005a57577223 */ /* 0x000fca0000000012 */
[----:B------:R-:W-:-:S05]  /*5420*/  F2FP.TF32.F32.PACK_B R87, R87 ;  /* 0x00000057ff57723e */ /* 0x000fca00024050ff */
[----:B------:R0:W-:Y:S01]  /*5430*/  STG.E desc[UR36][R10.64+0x1e4], R87 ;  /* 0x0001e4570a007986 */ /* 0x0001e2000c101924 */
[----:B------:R-:W-:Y:S05]  /*5440*/  BRA `(.L_x_162) ;  /* 0x0000001000987947 */ /* 0x000fea0003800000 */
.L_x_37:
[----:B------:R-:W-:Y:S01]  /*5450*/  ISETP.GT.AND P4, PT, R3, 0x1, PT ;  /* 0x000000010300780c */ /* 0x000fe20003f84270 */
[----:B------:R-:W-:Y:S01]  /*5460*/  ULDC.64 UR4, c[0x0][0x5c0] ;  /* 0x0001700000047ab9 */ /* 0x000fe20000000a00 */
[-C--:B------:R-:W-:Y:S01]  /*5470*/  FMUL R9, R24, R90.reuse ;  /* 0x0000005a18097220 */ /* 0x080fe20000400000 */
[----:B------:R-:W-:Y:S01]  /*5480*/  LEA R4, P3, R106, UR4, 0x2 ;  /* 0x000000046a047c11 */ /* 0x000fe2000f8610ff */
[-C--:B------:R-:W-:Y:S01]  /*5490*/  FMUL R25, R25, R90.reuse ;  /* 0x0000005a19197220 */ /* 0x080fe20000400000 */
[----:B------:R-:W-:Y:S01]  /*54a0*/  ISETP.GT.AND P1, PT, R0, RZ, P4 ;  /* 0x000000ff0000720c */ /* 0x000fe20002724270 */
[-C--:B------:R-:W-:Y:S01]  /*54b0*/  FMUL R11, R26, R90.reuse ;  /* 0x0000005a1a0b7220 */ /* 0x080fe20000400000 */
[----:B------:R-:W-:Y:S01]  /*54c0*/  LEA.HI.X R5, R106, UR5, R115, 0x2, P3 ;  /* 0x000000056a057c11 */ /* 0x000fe200098f1473 */
[-C--:B------:R-:W-:Y:S01]  /*54d0*/  FMUL R27, R27, R90.reuse ;  /* 0x0000005a1b1b7220 */ /* 0x080fe20000400000 */
[----:B------:R-:W-:Y:S01]  /*54e0*/  F2FP.TF32.F32.PACK_B R9, R9 ;  /* 0x00000009ff09723e */ /* 0x000fe200024050ff */
[-C--:B------:R-:W-:Y:S01]  /*54f0*/  FMUL R29, R29, R90.reuse ;  /* 0x0000005a1d1d7220 */ /* 0x080fe20000400000 */
[----:B------:R-:W-:Y:S01]  /*5500*/  F2FP.TF32.F32.PACK_B R25, R25 ;  /* 0x00000019ff19723e */ /* 0x000fe200024050ff */
[----:B------:R-:W-:Y:S01]  /*5510*/  FMUL R31, R31, R90 ;  /* 0x0000005a1f1f7220 */ /* 0x000fe20000400000 */
[C---:B------:R-:W-:Y:S01]  /*5520*/  SHF.L.U64.HI R7, R96.reuse, 0x2, R97 ;  /* 0x0000000260077819 */ /* 0x040fe20000010261 */
[----:B------:R0:W-:Y:S01]  /*5530*/  @P2 STG.E desc[UR36][R4.64], R9 ;  /* 0x0000000904002986 */ /* 0x0001e2000c101924 */
[----:B------:R-:W-:Y:S01]  /*5540*/  LEA R6, P3, R96, R4, 0x2 ;  /* 0x0000000460067211 */ /* 0x000fe200078610ff */
[-C--:B------:R-:W-:Y:S01]  /*5550*/  FMUL R13, R32, R90.reuse ;  /* 0x0000005a200d7220 */ /* 0x080fe20000400000 */
[C---:B------:R-:W-:Y:S01]  /*5560*/  ISETP.GT.AND P2, PT, R3.reuse, 0x8, PT ;  /* 0x000000080300780c */ /* 0x040fe20003f44270 */
[----:B------:R-:W-:Y:S01]  /*5570*/  @P1 STG.E desc[UR36][R4.64+0x4], R25 ;  /* 0x0000041904001986 */ /* 0x000fe2000c101924 */
[----:B------:R-:W-:Y:S01]  /*5580*/  ISETP.GT.AND P1, PT, R3, 0x9, PT ;  /* 0x000000090300780c */ /* 0x000fe20003f24270 */
[----:B------:R-:W-:Y:S01]  /*5590*/  IMAD.X R7, R7, 0x1, R5, P3 ;  /* 0x0000000107077824 */ /* 0x000fe200018e0605 */
[C---:B------:R-:W-:Y:S01]  /*55a0*/  ISETP.GT.AND P0, PT, R0.reuse, 0x8, P0 ;  /* 0x000000080000780c */ /* 0x040fe20000704270 */
[-C--:B------:R-:W-:Y:S01]  /*55b0*/  FMUL R33, R33, R90.reuse ;  /* 0x0000005a21217220 */ /* 0x080fe20000400000 */
[C---:B------:R-:W-:Y:S01]  /*55c0*/  ISETP.GT.AND P4, PT, R0.reuse, 0x8, P4 ;  /* 0x000000080000780c */ /* 0x040fe20002784270 */
[-C--:B------:R-:W-:Y:S01]  /*55d0*/  FMUL R35, R35, R90.reuse ;  /* 0x0000005a23237220 */ /* 0x080fe20000400000 */
[----:B------:R-:W-:Y:S01]  /*55e0*/  ISETP.GT.AND P5, PT, R0, RZ, P2 ;  /* 0x000000ff0000720c */ /* 0x000fe200017a4270 */
[-C--:B0-----:R-:W-:Y:S01]  /*55f0*/  FMUL R9, R28, R90.reuse ;  /* 0x0000005a1c097220 */ /* 0x081fe20000400000 */
[C---:B------:R-:W-:Y:S01]  /*5600*/  ISETP.GT.AND P3, PT, R0.reuse, RZ, P1 ;  /* 0x000000ff0000720c */ /* 0x040fe20000f64270 */
[-C--:B------:R-:W-:Y:S01]  /*5610*/  FMUL R37, R37, R90.reuse ;  /* 0x0000005a25257220 */ /* 0x080fe20000400000 */
[----:B------:R-:W-:Y:S01]  /*5620*/  F2FP.TF32.F32.PACK_B R11, R11 ;  /* 0x0000000bff0b723e */ /* 0x000fe200024050ff */
[-C--:B------:R-:W-:Y:S01]  /*5630*/  FMUL R39, R39, R90.reuse ;  /* 0x0000005a27277220 */ /* 0x080fe20000400000 */
[----:B------:R-:W-:Y:S01]  /*5640*/  F2FP.TF32.F32.PACK_B R27, R27 ;  /* 0x0000001bff1b723e */ /* 0x000fe200024050ff */
[-C--:B------:R-:W-:Y:S01]  /*5650*/  FMUL R41, R41, R90.reuse ;  /* 0x0000005a29297220 */ /* 0x080fe20000400000 */
[----:B------:R-:W-:Y:S01]  /*5660*/  F2FP.TF32.F32.PACK_B R9, R9 ;  /* 0x00000009ff09723e */ /* 0x000fe200024050ff */
[----:B------:R0:W-:Y:S01]  /*5670*/  @P0 STG.E desc[UR36][R6.64], R11 ;  /* 0x0000000b06000986 */ /* 0x0001e2000c101924 */
[----:B------:R-:W-:Y:S01]  /*5680*/  F2FP.TF32.F32.PACK_B R29, R29 ;  /* 0x0000001dff1d723e */ /* 0x000fe200024050ff */
[-C--:B------:R-:W-:Y:S01]  /*5690*/  FMUL R43, R43, R90.reuse ;  /* 0x0000005a2b2b7220 */ /* 0x080fe20000400000 */
[----:B------:R-:W-:Y:S01]  /*56a0*/  ISETP.GT.AND P0, PT, R3, 0x10, PT ;  /* 0x000000100300780c */ /* 0x000fe20003f04270 */
[----:B------:R-:W-:Y:S01]  /*56b0*/  @P4 STG.E desc[UR36][R6.64+0x4], R27 ;  /* 0x0000041b06004986 */ /* 0x000fe2000c101924 */
[C---:B------:R-:W-:Y:S01]  /*56c0*/  ISETP.GT.AND P2, PT, R0.reuse, 0x8, P2 ;  /* 0x000000080000780c */ /* 0x040fe20001744270 */
[-C--:B------:R-:W-:Y:S01]  /*56d0*/  FMUL R45, R45, R90.reuse ;  /* 0x0000005a2d2d7220 */ /* 0x080fe20000400000 */
[C---:B------:R-:W-:Y:S01]  /*56e0*/  ISETP.GT.AND P1, PT, R0.reuse, 0x8, P1 ;  /* 0x000000080000780c */ /* 0x040fe20000f24270 */
[----:B------:R1:W-:Y:S01]  /*56f0*/  @P5 STG.E desc[UR36][R4.64+0x20], R9 ;  /* 0x0000200904005986 */ /* 0x0003e2000c101924 */
[----:B------:R-:W-:Y:S01]  /*5700*/  ISETP.GT.AND P5, PT, R0, RZ, P0 ;  /* 0x000000ff0000720c */ /* 0x000fe200007a4270 */
[-C--:B------:R-:W-:Y:S01]  /*5710*/  FMUL R47, R47, R90.reuse ;  /* 0x0000005a2f2f7220 */ /* 0x080fe20000400000 */
[----:B------:R-:W-:Y:S01]  /*5720*/  F2FP.TF32.F32.PACK_B R31, R31 ;  /* 0x0000001fff1f723e */ /* 0x000fe200024050ff */
[----:B------:R-:W-:Y:S01]  /*5730*/  @P3 STG.E desc[UR36][R4.64+0x24], R29 ;  /* 0x0000241d04003986 */ /* 0x000fe2000c101924 */
[----:B------:R-:W-:Y:S01]  /*5740*/  ISETP.GT.AND P3, PT, R3, 0x11, PT ;  /* 0x000000110300780c */ /* 0x000fe20003f64270 */
[-C--:B0-----:R-:W-:Y:S01]  /*5750*/  FMUL R11, R30, R90.reuse ;  /* 0x0000005a1e0b7220 */ /* 0x081fe20000400000 */
[----:B------:R-:W-:Y:S01]  /*5760*/  F2FP.TF32.F32.PACK_B R13, R13 ;  /* 0x0000000dff0d723e */ /* 0x000fe200024050ff */
[-C--:B------:R-:W-:Y:S01]  /*5770*/  FMUL R49, R49, R90.reuse ;  /* 0x0000005a31317220 */ /* 0x080fe20000400000 */
[----:B------:R-:W-:Y:S01]  /*5780*/  ISETP.GT.AND P4, PT, R0, RZ, P3 ;  /* 0x000000ff0000720c */ /* 0x000fe20001f84270 */
[-C--:B------:R-:W-:Y:S01]  /*5790*/  FMUL R51, R51, R90.reuse ;  /* 0x0000005a33337220 */ /* 0x080fe20000400000 */
[----:B------:R-:W-:Y:S01]  /*57a0*/  F2FP.TF32.F32.PACK_B R11, R11 ;  /* 0x0000000bff0b723e */ /* 0x000fe200024050ff */
[-C--:B-1----:R-:W-:Y:S01]  /*57b0*/  FMUL R9, R34, R90.reuse ;  /* 0x0000005a22097220 */ /* 0x082fe20000400000 */
[----:B------:R-:W-:Y:S01]  /*57c0*/  F2FP.TF32.F32.PACK_B R33, R33 ;  /* 0x00000021ff21723e */ /* 0x000fe200024050ff */
[-C--:B------:R-:W-:Y:S01]  /*57d0*/  FMUL R53, R53, R90.reuse ;  /* 0x0000005a35357220 */ /* 0x080fe20000400000 */
[C---:B------:R-:W-:Y:S01]  /*57e0*/  ISETP.GT.AND P0, PT, R0.reuse, 0x8, P0 ;  /* 0x000000080000780c */ /* 0x040fe20000704270 */
[----:B------:R0:W-:Y:S01]  /*57f0*/  @P2 STG.E desc[UR36][R6.64+0x20], R11 ;  /* 0x0000200b06002986 */ /* 0x0001e2000c101924 */
[----:B------:R-:W-:Y:S01]  /*5800*/  ISETP.GT.AND P2, PT, R3, 0x19, PT ;  /* 0x000000190300780c */ /* 0x000fe20003f44270 */
[-C--:B------:R-:W-:Y:S01]  /*5810*/  FMUL R55, R55, R90.reuse ;  /* 0x0000005a37377220 */ /* 0x080fe20000400000 */
[----:B------:R-:W-:Y:S01]  /*5820*/  F2FP.TF32.F32.PACK_B R9, R9 ;  /* 0x00000009ff09723e */ /* 0x000fe200024050ff */
[----:B------:R-:W-:Y:S01]  /*5830*/  @P1 STG.E desc[UR36][R6.64+0x24], R31 ;  /* 0x0000241f06001986 */ /* 0x000fe2000c101924 */
[----:B------:R-:W-:Y:S01]  /*5840*/  ISETP.GT.AND P1, PT, R3, 0x18, PT ;  /* 0x000000180300780c */ /* 0x000fe20003f24270 */
[-C--:B------:R-:W-:Y:S01]  /*5850*/  FMUL R57, R57, R90.reuse ;  /* 0x0000005a39397220 */ /* 0x080fe20000400000 */
[----:B------:R-:W-:Y:S01]  /*5860*/  F2FP.TF32.F32.PACK_B R35, R35 ;  /* 0x00000023ff23723e */ /* 0x000fe200024050ff */
[----:B------:R1:W-:Y:S01]  /*5870*/  @P5 STG.E desc[UR36][R4.64+0x40], R13 ;  /* 0x0000400d04005986 */ /* 0x0003e2000c101924 */
[C---:B------:R-:W-:Y:S01]  /*5880*/  ISETP.GT.AND P5, PT, R0.reuse, RZ, P1 ;  /* 0x000000ff0000720c */ /* 0x040fe20000fa4270 */
[-C--:B------:R-:W-:Y:S01]  /*5890*/  FMUL R59, R59, R90.reuse ;  /* 0x0000005a3b3b7220 */ /* 0x080fe20000400000 */
[----:B------:R-:W-:Y:S01]  /*58a0*/  F2FP.TF32.F32.PACK_B R37, R37 ;  /* 0x00000025ff25723e */ /* 0x000fe200024050ff */
[----:B------:R-:W-:Y:S01]  /*58b0*/  @P4 STG.E desc[UR36][R4.64+0x44], R33 ;  /* 0x0000442104004986 */ /* 0x000fe2000c101924 */
[----:B------:R-:W-:Y:S01]  /*58c0*/  ISETP.GT.AND P4, PT, R0, 0x8, P3 ;  /* 0x000000080000780c */ /* 0x000fe20001f84270 */
[-C--:B0-----:R-:W-:Y:S01]  /*58d0*/  FMUL R11, R36, R90.reuse ;  /* 0x0000005a240b7220 */ /* 0x081fe20000400000 */
[C---:B------:R-:W-:Y:S01]  /*58e0*/  ISETP.GT.AND P3, PT, R0.reuse, RZ, P2 ;  /* 0x000000ff0000720c */ /* 0x040fe20001764270 */
[----:B------:R0:W-:Y:S01]  /*58f0*/  @P0 STG.E desc[UR36][R6.64+0x40], R9 ;  /* 0x0000400906000986 */ /* 0x0001e2000c101924 */
[----:B------:R-:W-:Y:S01]  /*5900*/  ISETP.GT.AND P1, PT, R0, 0x8, P1 ;  /* 0x000000080000780c */ /* 0x000fe20000f24270 */
[-C--:B------:R-:W-:Y:S01]  /*5910*/  FMUL R61, R61, R90.reuse ;  /* 0x0000005a3d3d7220 */ /* 0x080fe20000400000 */
[----:B------:R-:W-:Y:S01]  /*5920*/  F2FP.TF32.F32.PACK_B R11, R11 ;  /* 0x0000000bff0b723e */ /* 0x000fe200024050ff */
[-C--:B-1----:R-:W-:Y:S01]  /*5930*/  FMUL R13, R40, R90.reuse ;  /* 0x0000005a280d7220 */ /* 0x082fe20000400000 */
[----:B------:R-:W-:Y:S01]  /*5940*/  ISETP.GT.AND P0, PT, R3, 0x20, PT ;  /* 0x000000200300780c */ /* 0x000fe20003f04270 */
[-C--:B------:R-:W-:Y:S01]  /*5950*/  FMUL R63, R63, R90.reuse ;  /* 0x0000005a3f3f7220 */ /* 0x080fe20000400000 */
[----:B------:R-:W-:Y:S01]  /*5960*/  F2FP.TF32.F32.PACK_B R39, R39 ;  /* 0x00000027ff27723e */ /* 0x000fe200024050ff */
[-C--:B------:R-:W-:Y:S01]  /*5970*/  FMUL R65, R65, R90.reuse ;  /* 0x0000005a41417220 */ /* 0x080fe20000400000 */
[----:B------:R-:W-:Y:S01]  /*5980*/  F2FP.TF32.F32.PACK_B R13, R13 ;  /* 0x0000000dff0d723e */ /* 0x000fe200024050ff */
[----:B------:R-:W-:Y:S01]  /*5990*/  @P4 STG.E desc[UR36][R6.64+0x44], R35 ;  /* 0x0000442306004986 */ /* 0x000fe2000c101924 */
[----:B------:R-:W-:Y:S01]  /*59a0*/  ISETP.GT.AND P4, PT, R0, 0x8, P2 ;  /* 0x000000080000780c */ /* 0x000fe20001784270 */
[-C--:B0-----:R-:W-:Y:S01]  /*59b0*/  FMUL R9, R38, R90.reuse ;  /* 0x0000005a26097220 */ /* 0x081fe20000400000 */
[----:B------:R-:W-:Y:S01]  /*59c0*/  ISETP.GT.AND P2, PT, R3, 0x21, PT ;  /* 0x000000210300780c */ /* 0x000fe20003f44270 */
[----:B------:R0:W-:Y:S01]  /*59d0*/  @P5 STG.E desc[UR36][R4.64+0x60], R11 ;  /* 0x0000600b04005986 */ /* 0x0001e2000c101924 */
[C---:B------:R-:W-:Y:S01]  /*59e0*/  ISETP.GT.AND P5, PT, R0.reuse, RZ, P0 ;  /* 0x000000ff0000720c */ /* 0x040fe200007a4270 */
[-C--:B------:R-:W-:Y:S01]  /*59f0*/  FMUL R67, R67, R90.reuse ;  /* 0x0000005a43437220 */ /* 0x080fe20000400000 */
[----:B------:R-:W-:Y:S01]  /*5a00*/  F2FP.TF32.F32.PACK_B R9, R9 ;  /* 0x00000009ff09723e */ /* 0x000fe200024050ff */
[----:B------:R-:W-:Y:S01]  /*5a10*/  @P3 STG.E desc[UR36][R4.64+0x64], R37 ;  /* 0x0000642504003986 */ /* 0x000fe2000c101924 */
[C---:B------:R-:W-:Y:S01]  /*5a20*/  ISETP.GT.AND P3, PT, R0.reuse, RZ, P2 ;  /* 0x000000ff0000720c */ /* 0x040fe20001764270 */
[-C--:B------:R-:W-:Y:S01]  /*5a30*/  FMUL R69, R69, R90.reuse ;  /* 0x0000005a45457220 */ /* 0x080fe20000400000 */
[----:B------:R-:W-:Y:S01]  /*5a40*/  F2FP.TF32.F32.PACK_B R41, R41 ;  /* 0x00000029ff29723e */ /* 0x000fe200024050ff */
[----:B------:R1:W-:Y:S01]  /*5a50*/  @P1 STG.E desc[UR36][R6.64+0x60], R9 ;  /* 0x0000600906001986 */ /* 0x0003e2000c101924 */
[C---:B------:R-:W-:Y:S01]  /*5a60*/  ISETP.GT.AND P0, PT, R0.reuse, 0x8, P0 ;  /* 0x000000080000780c */ /* 0x040fe20000704270 */
[-C--:B------:R-:W-:Y:S01]  /*5a70*/  FMUL R71, R71, R90.reuse ;  /* 0x0000005a47477220 */ /* 0x080fe20000400000 */
[C---:B------:R-:W-:Y:S01]  /*5a80*/  ISETP.GT.AND P1, PT, R3.reuse, 0x28, PT ;  /* 0x000000280300780c */ /* 0x040fe20003f24270 */
[----:B------:R-:W-:Y:S01]  /*5a90*/  @P4 STG.E desc[UR36][R6.64+0x64], R39 ;  /* 0x0000642706004986 */ /* 0x000fe2000c101924 */
[----:B------:R-:W-:Y:S01]  /*5aa0*/  ISETP.GT.AND P4, PT, R0, 0x8, P2 ;  /* 0x000000080000780c */ /* 0x000fe20001784270 */
[-C--:B0-----:R-:W-:Y:S01]  /*5ab0*/  FMUL R11, R44, R90.reuse ;  /* 0x0000005a2c0b7220 */ /* 0x081fe20000400000 */
[----:B------:R-:W-:Y:S01]  /*5ac0*/  ISETP.GT.AND P2, PT, R3, 0x29, PT ;  /* 0x000000290300780c */ /* 0x000fe20003f44270 */
[----:B------:R0:W-:Y:S01]  /*5ad0*/  @P5 STG.E desc[UR36][R4.64+0x80], R13 ;  /* 0x0000800d04005986 */ /* 0x0001e2000c101924 */
[----:B------:R-:W-:Y:S01]  /*5ae0*/  ISETP.GT.AND P5, PT, R0, RZ, P1 ;  /* 0x000000ff0000720c */ /* 0x000fe20000fa4270 */
[-C--:B------:R-:W-:Y:S01]  /*5af0*/  FMUL R73, R73, R90.reuse ;  /* 0x0000005a49497220 */ /* 0x080fe20000400000 */
[----:B------:R-:W-:Y:S01]  /*5b00*/  F2FP.TF32.F32.PACK_B R43, R43 ;  /* 0x0000002bff2b723e */ /* 0x000fe200024050ff */
[-C--:B-1----:R-:W-:Y:S01]  /*5b10*/  FMUL R9, R42, R90.reuse ;  /* 0x0000005a2a097220 */ /* 0x082fe20000400000 */
[----:B------:R-:W-:Y:S01]  /*5b20*/  @P3 STG.E desc[UR36][R4.64+0x84], R41 ;  /* 0x0000842904003986 */ /* 0x000fe2000c101924 */
[----:B------:R-:W-:Y:S01]  /*5b30*/  ISETP.GT.AND P3, PT, R0, RZ, P2 ;  /* 0x000000ff0000720c */ /* 0x000fe20001764270 */
[-C--:B------:R-:W-:Y:S01]  /*5b40*/  FMUL R75, R75, R90.reuse ;  /* 0x0000005a4b4b7220 */ /* 0x080fe20000400000 */
[----:B------:R-:W-:Y:S01]  /*5b50*/  F2FP.TF32.F32.PACK_B R11, R11 ;  /* 0x0000000bff0b723e */ /* 0x000fe200024050ff */
[-C--:B------:R-:W-:Y:S01]  /*5b60*/  FMUL R77, R77, R90.reuse ;  /* 0x0000005a4d4d7220 */ /* 0x080fe20000400000 */
[----:B------:R-:W-:Y:S01]  /*5b70*/  F2FP.TF32.F32.PACK_B R9, R9 ;  /* 0x00000009ff09723e */ /* 0x000fe200024050ff */
[-C--:B------:R-:W-:Y:S01]  /*5b80*/  FMUL R79, R79, R90.reuse ;  /* 0x0000005a4f4f7220 */ /* 0x080fe20000400000 */
[----:B------:R-:W-:Y:S01]  /*5b90*/  F2FP.TF32.F32.PACK_B R45, R45 ;  /* 0x0000002dff2d723e */ /* 0x000fe200024050ff */
[-C--:B0-----:R-:W-:Y:S01]  /*5ba0*/  FMUL R13, R48, R90.reuse ;  /* 0x0000005a300d7220 */ /* 0x081fe20000400000 */
[C---:B------:R-:W-:Y:S01]  /*5bb0*/  ISETP.GT.AND P1, PT, R0.reuse, 0x8, P1 ;  /* 0x000000080000780c */ /* 0x040fe20000f24270 */
[----:B------:R0:W-:Y:S01]  /*5bc0*/  @P0 STG.E desc[UR36][R6.64+0x80], R9 ;  /* 0x0000800906000986 */ /* 0x0001e2000c101924 */
[----:B------:R-:W-:Y:S01]  /*5bd0*/  ISETP.GT.AND P0, PT, R3, 0x30, PT ;  /* 0x000000300300780c */ /* 0x000fe20003f04270 */
[-C--:B------:R-:W-:Y:S01]  /*5be0*/  FMUL R81, R81, R90.reuse ;  /* 0x0000005a51517220 */ /* 0x080fe20000400000 */
[----:B------:R-:W-:Y:S01]  /*5bf0*/  F2FP.TF32.F32.PACK_B R47, R47 ;  /* 0x0000002fff2f723e */ /* 0x000fe200024050ff */
[----:B------:R-:W-:Y:S01]  /*5c00*/  @P4 STG.E desc[UR36][R6.64+0x84], R43 ;  /* 0x0000842b06004986 */ /* 0x000fe2000c101924 */
[C---:B------:R-:W-:Y:S01]  /*5c10*/  ISETP.GT.AND P4, PT, R0.reuse, 0x8, P2 ;  /* 0x000000080000780c */ /* 0x040fe20001784270 */
[-C--:B------:R-:W-:Y:S01]  /*5c20*/  FMUL R83, R83, R90.reuse ;  /* 0x0000005a53537220 */ /* 0x080fe20000400000 */
[----:B------:R-:W-:Y:S01]  /*5c30*/  ISETP.GT.AND P2, PT, R3, 0x31, PT ;  /* 0x000000310300780c */ /* 0x000fe20003f44270 */
[----:B------:R1:W-:Y:S01]  /*5c40*/  @P5 STG.E desc[UR36][R4.64+0xa0], R11 ;  /* 0x0000a00b04005986 */ /* 0x0003e2000c101924 */
[----:B------:R-:W-:Y:S01]  /*5c50*/  ISETP.GT.AND P5, PT, R0, RZ, P0 ;  /* 0x000000ff0000720c */ /* 0x000fe200007a4270 */
[-C--:B------:R-:W-:Y:S01]  /*5c60*/  FMUL R85, R85, R90.reuse ;  /* 0x0000005a55557220 */ /* 0x080fe20000400000 */
[----:B------:R-:W-:Y:S01]  /*5c70*/  F2FP.TF32.F32.PACK_B R13, R13 ;  /* 0x0000000dff0d723e */ /* 0x000fe200024050ff */
[-C--:B0-----:R-:W-:Y:S01]  /*5c80*/  FMUL R9, R46, R90.reuse ;  /* 0x0000005a2e097220 */ /* 0x081fe20000400000 */
[----:B------:R-:W-:Y:S01]  /*5c90*/  @P3 STG.E desc[UR36][R4.64+0xa4], R45 ;  /* 0x0000a42d04003986 */ /* 0x000fe2000c101924 */
[----:B------:R-:W-:Y:S01]  /*5ca0*/  ISETP.GT.AND P3, PT, R0, RZ, P2 ;  /* 0x000000ff0000720c */ /* 0x000fe20001764270 */
[----:B------:R-:W-:Y:S01]  /*5cb0*/  FMUL R87, R87, R90 ;  /* 0x0000005a57577220 */ /* 0x000fe20000400000 */
[----:B------:R-:W-:-:S02]  /*5cc0*/  F2FP.TF32.F32.PACK_B R49, R49 ;  /* 0x00000031ff31723e */ /* 0x000fc400024050ff */
[----:B------:R-:W-:Y:S02]  /*5cd0*/  F2FP.TF32.F32.PACK_B R9, R9 ;  /* 0x00000009ff09723e */ /* 0x000fe400024050ff */
[----:B------:R-:W-:Y:S01]  /*5ce0*/  ISETP.GT.AND P0, PT, R0, 0x8, P0 ;  /* 0x000000080000780c */ /* 0x000fe20000704270 */
[----:B-1----:R-:W-:Y:S01]  /*5cf0*/  FMUL R11, R52, R90 ;  /* 0x0000005a340b7220 */ /* 0x002fe20000400000 */
[----:B------:R-:W-:Y:S01]  /*5d00*/  F2FP.TF32.F32.PACK_B R51, R51 ;  /* 0x00000033ff33723e */ /* 0x000fe200024050ff */
[----:B------:R0:W-:Y:S01]  /*5d10*/  @P1 STG.E desc[UR36][R6.64+0xa0], R9 ;  /* 0x0000a00906001986 */ /* 0x0001e2000c101924 */
[----:B------:R-:W-:Y:S02]  /*5d20*/  ISETP.GT.AND P1, PT, R3, 0x38, PT ;  /* 0x000000380300780c */ /* 0x000fe40003f24270 */
[----:B------:R-:W-:Y:S01]  /*5d30*/  F2FP.TF32.F32.PACK_B R11, R11 ;  /* 0x0000000bff0b723e */ /* 0x000fe200024050ff */
[----:B------:R-:W-:Y:S01]  /*5d40*/  @P4 STG.E desc[UR36][R6.64+0xa4], R47 ;  /* 0x0000a42f06004986 */ /* 0x000fe2000c101924 */
[----:B------:R-:W-:-:S02]  /*5d50*/  ISETP.GT.AND P4, PT, R0, 0x8, P2 ;  /* 0x000000080000780c */ /* 0x000fc40001784270 */
[----:B------:R-:W-:Y:S01]  /*5d60*/  ISETP.GT.AND P2, PT, R3, 0x39, PT ;  /* 0x000000390300780c */ /* 0x000fe20003f44270 */
[----:B------:R1:W-:Y:S01]  /*5d70*/  @P5 STG.E desc[UR36][R4.64+0xc0], R13 ;  /* 0x0000c00d04005986 */ /* 0x0003e2000c101924 */
[----:B------:R-:W-:Y:S02]  /*5d80*/  ISETP.GT.AND P5, PT, R0, RZ, P1 ;  /* 0x000000ff0000720c */ /* 0x000fe40000fa4270 */
[----:B------:R-:W-:Y:S01]  /*5d90*/  F2FP.TF32.F32.PACK_B R53, R53 ;  /* 0x00000035ff35723e */ /* 0x000fe200024050ff */
[-C--:B0-----:R-:W-:Y:S01]  /*5da0*/  FMUL R9, R50, R90.reuse ;  /* 0x0000005a32097220 */ /* 0x081fe20000400000 */
[----:B------:R-:W-:Y:S01]  /*5db0*/  @P3 STG.E desc[UR36][R4.64+0xc4], R49 ;  /* 0x0000c43104003986 */ /* 0x000fe2000c101924 */
[C---:B------:R-:W-:Y:S02]  /*5dc0*/  ISETP.GT.AND P3, PT, R0.reuse, RZ, P2 ;  /* 0x000000ff0000720c */ /* 0x040fe40001764270 */
[----:B------:R-:W-:Y:S02]  /*5dd0*/  ISETP.GT.AND P1, PT, R0, 0x8, P1 ;  /* 0x000000080000780c */ /* 0x000fe40000f24270 */
[----:B------:R-:W-:Y:S01]  /*5de0*/  F2FP.TF32.F32.PACK_B R9, R9 ;  /* 0x00000009ff09723e */ /* 0x000fe200024050ff */
[----:B-1----:R-:W-:Y:S01]  /*5df0*/  FMUL R13, R56, R90 ;  /* 0x0000005a380d7220 */ /* 0x002fe20000400000 */
[----:B------:R-:W-:-:S03]  /*5e00*/  F2FP.TF32.F32.PACK_B R55, R55 ;  /* 0x00000037ff37723e */ /* 0x000fc600024050ff */
[----:B------:R0:W-:Y:S01]  /*5e10*/  @P0 STG.E desc[UR36][R6.64+0xc0], R9 ;  /* 0x0000c00906000986 */ /* 0x0001e2000c101924 */
[C---:B------:R-:W-:Y:S02]  /*5e20*/  ISETP.GT.AND P0, PT, R3.reuse, 0x40, PT ;  /* 0x000000400300780c */ /* 0x040fe40003f04270 */
[----:B------:R-:W-:Y:S01]  /*5e30*/  F2FP.TF32.F32.PACK_B R13, R13 ;  /* 0x0000000dff0d723e */ /* 0x000fe200024050ff */
[----:B------:R-:W-:Y:S01]  /*5e40*/  @P4 STG.E desc[UR36][R6.64+0xc4], R51 ;  /* 0x0000c43306004986 */ /* 0x000fe2000c101924 */
[C---:B------:R-:W-:Y:S02]  /*5e50*/  ISETP.GT.AND P4, PT, R0.reuse, 0x8, P2 ;  /* 0x000000080000780c */ /* 0x040fe40001784270 */
[----:B------:R-:W-:Y:S01]  /*5e60*/  ISETP.GT.AND P2, PT, R3, 0x41, PT ;  /* 0x000000410300780c */ /* 0x000fe20003f44270 */
[----:B------:R1:W-:Y:S01]  /*5e70*/  @P5 STG.E desc[UR36][R4.64+0xe0], R11 ;  /* 0x0000e00b04005986 */ /* 0x0003e2000c101924 */
[----:B------:R-:W-:Y:S02]  /*5e80*/  ISETP.GT.AND P5, PT, R0, RZ, P0 ;  /* 0x000000ff0000720c */ /* 0x000fe400007a4270 */
[----:B------:R-:W-:Y:S01]  /*5e90*/  F2FP.TF32.F32.PACK_B R57, R57 ;  /* 0x00000039ff39723e */ /* 0x000fe200024050ff */
[----:B0-----:R-:W-:Y:S01]  /*5ea0*/  FMUL R9, R54, R90 ;  /* 0x0000005a36097220 */ /* 0x001fe20000400000 */
[----:B------:R-:W-:Y:S01]  /*5eb0*/  @P3 STG.E desc[UR36][R4.64+0xe4], R53 ;  /* 0x0000e43504003986 */ /* 0x000fe2000c101924 */
[----:B------:R-:W-:-:S02]  /*5ec0*/  ISETP.GT.AND P3, PT, R0, RZ, P2 ;  /* 0x000000ff0000720c */ /* 0x000fc40001764270 */
        /* <DEDUP_REMOVED lines=61> */
[----:B------:R-:W-:Y:S01]  /*62a0*/  @P3 STG.E desc[UR36][R4.64+0x164], R69 ;  /* 0x0001644504003986 */ /* 0x000fe2000c101924 */
[----:B0-----:R-:W-:Y:S01]  /*62b0*/  FMUL R9, R70, R90 ;  /* 0x0000005a46097220 */ /* 0x001fe20000400000 */
[----:B------:R-:W-:-:S02]  /*62c0*/  ISETP.GT.AND P3, PT, R0, RZ, P2 ;  /* 0x000000ff0000720c */ /* 0x000fc40001764270 */
[----:B------:R-:W-:Y:S02]  /*62d0*/  ISETP.GT.AND P0, PT, R0, 0x8, P0 ;  /* 0x000000080000780c */ /* 0x000fe40000704270 */
[----:B------:R-:W-:Y:S01]  /*62e0*/  F2FP.TF32.F32.PACK_B R9, R9 ;  /* 0x00000009ff09723e */ /* 0x000fe200024050ff */
[----:B-1----:R-:W-:Y:S01]  /*62f0*/  FMUL R11, R76, R90 ;  /* 0x0000005a4c0b7220 */ /* 0x002fe20000400000 */
[----:B------:R-:W-:-:S03]  /*6300*/  F2FP.TF32.F32.PACK_B R75, R75 ;  /* 0x0000004bff4b723e */ /* 0x000fc600024050ff */
[----:B------:R0:W-:Y:S01]  /*6310*/  @P1 STG.E desc[UR36][R6.64+0x160], R9 ;  /* 0x0001600906001986 */ /* 0x0001e2000c101924 */
[----:B------:R-:W-:Y:S02]  /*6320*/  F2FP.TF32.F32.PACK_B R77, R77 ;  /* 0x0000004dff4d723e */ /* 0x000fe400024050ff */
[----:B------:R-:W-:Y:S01]  /*6330*/  F2FP.TF32.F32.PACK_B R11, R11 ;  /* 0x0000000bff0b723e */ /* 0x000fe200024050ff */
[----:B------:R-:W-:Y:S01]  /*6340*/  @P4 STG.E desc[UR36][R6.64+0x164], R71 ;  /* 0x0001644706004986 */ /* 0x000fe2000c101924 */
[C---:B------:R-:W-:Y:S02]  /*6350*/  ISETP.GT.AND P4, PT, R3.reuse, 0x68, PT ;  /* 0x000000680300780c */ /* 0x040fe40003f84270 */
[----:B------:R-:W-:Y:S01]  /*6360*/  F2FP.TF32.F32.PACK_B R79, R79 ;  /* 0x0000004fff4f723e */ /* 0x000fe200024050ff */
[----:B------:R1:W-:Y:S01]  /*6370*/  @P5 STG.E desc[UR36][R4.64+0x180], R13 ;  /* 0x0001800d04005986 */ /* 0x0003e2000c101924 */
[----:B------:R-:W-:Y:S02]  /*6380*/  ISETP.GT.AND P5, PT, R3, 0x69, PT ;  /* 0x000000690300780c */ /* 0x000fe40003fa4270 */
[----:B------:R-:W-:Y:S01]  /*6390*/  F2FP.TF32.F32.PACK_B R81, R81 ;  /* 0x00000051ff51723e */ /* 0x000fe200024050ff */
[----:B------:R-:W-:Y:S01]  /*63a0*/  @P3 STG.E desc[UR36][R4.64+0x184], R73 ;  /* 0x0001844904003986 */ /* 0x000fe2000c101924 */
[----:B------:R-:W-:Y:S01]  /*63b0*/  ISETP.GT.AND P3, PT, R0, 0x8, P2 ;  /* 0x000000080000780c */ /* 0x000fe20001764270 */
[----:B0-----:R-:W-:Y:S01]  /*63c0*/  FMUL R9, R74, R90 ;  /* 0x0000005a4a097220 */ /* 0x001fe20000400000 */
[----:B------:R-:W-:-:S02]  /*63d0*/  ISETP.GT.AND P2, PT, R0, RZ, P4 ;  /* 0x000000ff0000720c */ /* 0x000fc40002744270 */
[C---:B------:R-:W-:Y:S02]  /*63e0*/  ISETP.GT.AND P1, PT, R0.reuse, RZ, P5 ;  /* 0x000000ff0000720c */ /* 0x040fe40002f24270 */
[----:B------:R-:W-:Y:S01]  /*63f0*/  ISETP.GT.AND P4, PT, R0, 0x8, P4 ;  /* 0x000000080000780c */ /* 0x000fe20002784270 */
[----:B-1----:R-:W-:Y:S01]  /*6400*/  FMUL R13, R78, R90 ;  /* 0x0000005a4e0d7220 */ /* 0x002fe20000400000 */
[----:B------:R-:W-:Y:S02]  /*6410*/  ISETP.GT.AND P5, PT, R0, 0x8, P5 ;  /* 0x000000080000780c */ /* 0x000fe40002fa4270 */
[----:B------:R-:W-:Y:S02]  /*6420*/  F2FP.TF32.F32.PACK_B R9, R9 ;  /* 0x00000009ff09723e */ /* 0x000fe400024050ff */
[----:B------:R-:W-:Y:S02]  /*6430*/  F2FP.TF32.F32.PACK_B R13, R13 ;  /* 0x0000000dff0d723e */ /* 0x000fe400024050ff */
[----:B------:R-:W-:Y:S01]  /*6440*/  F2FP.TF32.F32.PACK_B R83, R83 ;  /* 0x00000053ff53723e */ /* 0x000fe200024050ff */
[----:B------:R0:W-:Y:S01]  /*6450*/  @P0 STG.E desc[UR36][R6.64+0x180], R9 ;  /* 0x0001800906000986 */ /* 0x0001e2000c101924 */
[----:B------:R-:W-:-:S02]  /*6460*/  ISETP.GT.AND P0, PT, R3, 0x79, PT ;  /* 0x000000790300780c */ /* 0x000fc40003f04270 */
[----:B------:R-:W-:Y:S01]  /*6470*/  F2FP.TF32.F32.PACK_B R85, R85 ;  /* 0x00000055ff55723e */ /* 0x000fe200024050ff */
[----:B------:R-:W-:Y:S01]  /*6480*/  @P3 STG.E desc[UR36][R6.64+0x184], R75 ;  /* 0x0001844b06003986 */ /* 0x000fe2000c101924 */
[C---:B------:R-:W-:Y:S02]  /*6490*/  ISETP.GT.AND P3, PT, R3.reuse, 0x70, PT ;  /* 0x000000700300780c */ /* 0x040fe40003f64270 */
[----:B------:R-:W-:Y:S01]  /*64a0*/  F2FP.TF32.F32.PACK_B R87, R87 ;  /* 0x00000057ff57723e */ /* 0x000fe200024050ff */
[----:B------:R1:W-:Y:S01]  /*64b0*/  @P2 STG.E desc[UR36][R4.64+0x1a0], R11 ;  /* 0x0001a00b04002986 */ /* 0x0003e2000c101924 */
[----:B------:R-:W-:-:S03]  /*64c0*/  ISETP.GT.AND P2, PT, R3, 0x71, PT ;  /* 0x000000710300780c */ /* 0x000fc60003f44270 */
[----:B------:R-:W-:Y:S01]  /*64d0*/  @P1 STG.E desc[UR36][R4.64+0x1a4], R77 ;  /* 0x0001a44d04001986 */ /* 0x000fe2000c101924 */
[----:B------:R-:W-:Y:S01]  /*64e0*/  ISETP.GT.AND P1, PT, R3, 0x78, PT ;  /* 0x000000780300780c */ /* 0x000fe20003f24270 */
[-C--:B------:R-:W-:Y:S01]  /*64f0*/  FMUL R3, R80, R90.reuse ;  /* 0x0000005a50037220 */ /* 0x080fe20000400000 */
[-C--:B0-----:R-:W-:Y:S01]  /*6500*/  FMUL R9, R82, R90.reuse ;  /* 0x0000005a52097220 */ /* 0x081fe20000400000 */
[----:B------:R0:W-:Y:S01]  /*6510*/  @P4 STG.E desc[UR36][R6.64+0x1a0], R13 ;  /* 0x0001a00d06004986 */ /* 0x0001e2000c101924 */
[C---:B------:R-:W-:Y:S02]  /*6520*/  ISETP.GT.AND P4, PT, R0.reuse, RZ, P3 ;  /* 0x000000ff0000720c */ /* 0x040fe40001f84270 */
[----:B------:R-:W-:Y:S01]  /*6530*/  F2FP.TF32.F32.PACK_B R3, R3 ;  /* 0x00000003ff03723e */ /* 0x000fe200024050ff */
[----:B------:R-:W-:Y:S01]  /*6540*/  @P5 STG.E desc[UR36][R6.64+0x1a4], R79 ;  /* 0x0001a44f06005986 */ /* 0x000fe2000c101924 */
[----:B------:R-:W-:Y:S01]  /*6550*/  ISETP.GT.AND P5, PT, R0, RZ, P2 ;  /* 0x000000ff0000720c */ /* 0x000fe200017a4270 */
[----:B-1----:R-:W-:Y:S01]  /*6560*/  FMUL R11, R84, R90 ;  /* 0x0000005a540b7220 */ /* 0x002fe20000400000 */
[----:B------:R-:W-:-:S02]  /*6570*/  ISETP.GT.AND P3, PT, R0, 0x8, P3 ;  /* 0x000000080000780c */ /* 0x000fc40001f64270 */
[----:B------:R-:W-:Y:S02]  /*6580*/  ISETP.GT.AND P2, PT, R0, 0x8, P2 ;  /* 0x000000080000780c */ /* 0x000fe40001744270 */
[----:B------:R-:W-:Y:S01]  /*6590*/  F2FP.TF32.F32.PACK_B R9, R9 ;  /* 0x00000009ff09723e */ /* 0x000fe200024050ff */
[----:B0-----:R-:W-:Y:S01]  /*65a0*/  FMUL R13, R86, R90 ;  /* 0x0000005a560d7220 */ /* 0x001fe20000400000 */
[----:B------:R-:W-:Y:S01]  /*65b0*/  F2FP.TF32.F32.PACK_B R11, R11 ;  /* 0x0000000bff0b723e */ /* 0x000fe200024050ff */
[----:B------:R-:W-:Y:S01]  /*65c0*/  @P4 STG.E desc[UR36][R4.64+0x1c0], R3 ;  /* 0x0001c00304004986 */ /* 0x000fe2000c101924 */
[C---:B------:R-:W-:Y:S02]  /*65d0*/  ISETP.GT.AND P4, PT, R0.reuse, RZ, P1 ;  /* 0x000000ff0000720c */ /* 0x040fe40000f84270 */
[C---:B------:R-:W-:Y:S01]  /*65e0*/  ISETP.GT.AND P1, PT, R0.reuse, 0x8, P1 ;  /* 0x000000080000780c */ /* 0x040fe20000f24270 */
[----:B------:R-:W-:Y:S01]  /*65f0*/  @P5 STG.E desc[UR36][R4.64+0x1c4], R81 ;  /* 0x0001c45104005986 */ /* 0x000fe2000c101924 */
[----:B------:R-:W-:-:S02]  /*6600*/  ISETP.GT.AND P5, PT, R0, RZ, P0 ;  /* 0x000000ff0000720c */ /* 0x000fc400007a4270 */
[----:B------:R-:W-:Y:S01]  /*6610*/  ISETP.GT.AND P0, PT, R0, 0x8, P0 ;  /* 0x000000080000780c */ /* 0x000fe20000704270 */
[----:B------:R-:W-:Y:S01]  /*6620*/  @P3 STG.E desc[UR36][R6.64+0x1c0], R9 ;  /* 0x0001c00906003986 */ /* 0x000fe2000c101924 */
[----:B------:R-:W-:-:S03]  /*6630*/  F2FP.TF32.F32.PACK_B R13, R13 ;  /* 0x0000000dff0d723e */ /* 0x000fc600024050ff */
[----:B------:R-:W-:Y:S04]  /*6640*/  @P2 STG.E desc[UR36][R6.64+0x1c4], R83 ;  /* 0x0001c45306002986 */ /* 0x000fe8000c101924 */
[----:B------:R-:W-:Y:S04]  /*6650*/  @P4 STG.E desc[UR36][R4.64+0x1e0], R11 ;  /* 0x0001e00b04004986 */ /* 0x000fe8000c101924 */
[----:B------:R0:W-:Y:S02]  /*6660*/  @P5 STG.E desc[UR36][R4.64+0x1e4], R85 ;  /* 0x0001e45504005986 */ /* 0x0001e4000c101924 */
[----:B0-----:R-:W-:-:S02]  /*6670*/  @P1 IMAD.MOV.U32 R4, RZ, RZ, R6 ;  /* 0x000000ffff041224 */ /* 0x001fc400078e0006 */
[----:B------:R-:W-:-:S05]  /*6680*/  @P1 IMAD.MOV.U32 R5, RZ, RZ, R7 ;  /* 0x000000ffff051224 */ /* 0x000fca00078e0007 */
[----:B------:R0:W-:Y:S04]  /*6690*/  @P1 STG.E desc[UR36][R4.64+0x1e0], R13 ;  /* 0x0001e00d04001986 */ /* 0x0001e8000c101924 */
[----:B------:R0:W-:Y:S02]  /*66a0*/  @P0 STG.E desc[UR36][R6.64+0x1e4], R87 ;  /* 0x0001e45706000986 */ /* 0x0001e4000c101924 */
.L_x_162:
[----:B------:R-:W-:Y:S05]  /*66b0*/  BSYNC B0 ;  /* 0x0000000000007941 */ /* 0x000fea0003800000 */
.L_x_36:
[----:B0-----:R-:W2:Y:S01]  /*66c0*/  LDL.64 R4, [R1] ;  /* 0x0000000001047983 */ /* 0x001ea20000100a00 */
[----:B------:R-:W-:Y:S01]  /*66d0*/  ULDC.64 UR4, c[0x0][0x650] ;  /* 0x0001940000047ab9 */ /* 0x000fe20000000a00 */
[----:B------:R-:W-:Y:S02]  /*66e0*/  IMAD.U32 R0, RZ, RZ, UR44 ;  /* 0x0000002cff007e24 */ /* 0x000fe4000f8e00ff */
[----:B------:R-:W-:Y:S02]  /*66f0*/  IMAD.MOV.U32 R22, RZ, RZ, -0x1 ;  /* 0xffffffffff167424 */ /* 0x000fe400078e00ff */
[----:B------:R0:W-:Y:S01]  /*6700*/  SYNCS.ARRIVE.TRANS64.A1T0 RZ, [R0+UR46], RZ ;  /* 0x000000ff00ff79a7 */ /* 0x0001e2000810002e */
[----:B-----5:R-:W-:Y:S02]  /*6710*/  IMAD.MOV.U32 R18, RZ, RZ, -0x1 ;  /* 0xffffffffff127424 */ /* 0x020fe400078e00ff */
[----:B------:R-:W-:Y:S01]  /*6720*/  IMAD.MOV.U32 R19, RZ, RZ, -0x1 ;  /* 0xffffffffff137424 */ /* 0x000fe200078e00ff */
[----:B0-----:R-:W-:-:S02]  /*6730*/  PRMT R0, RZ, 0x7610, R0 ;  /* 0x00007610ff007816 */ /* 0x001fc40000000000 */
[----:B--2---:R-:W-:-:S05]  /*6740*/  LEA R16, P0, R4, R16, 0x1 ;  /* 0x0000001004107211 */ /* 0x004fca00078008ff */
[----:B------:R-:W-:Y:S01]  /*6750*/  IMAD.X R17, R100, 0x1, R17, P0 ;  /* 0x0000000164117824 */ /* 0x000fe200000e0611 */
[----:B------:R-:W-:-:S04]  /*6760*/  ISETP.GE.U32.AND P0, PT, R16, UR4, PT ;  /* 0x0000000410007c0c */ /* 0x000fc8000bf06070 */
[----:B------:R-:W-:-:S13]  /*6770*/  ISETP.GE.U32.AND.EX P0, PT, R17, UR5, PT, P0 ;  /* 0x0000000511007c0c */ /* 0x000fda000bf06100 */
[----:B------:R-:W-:Y:S05]  /*6780*/  @P0 BRA `(.L_x_163) ;  /* 0x00000004004c0947 */ /* 0x000fea0003800000 */
[----:B----4-:R-:W0:Y:S01]  /*6790*/  LDC.64 R10, c[0x0][0x628] ;  /* 0x00018a00ff0a7b82 */ /* 0x010e220000000a00 */
[----:B------:R-:W2:Y:S01]  /*67a0*/  S2R R12, SR_CTAID.X ;  /* 0x00000000000c7919 */ /* 0x000ea20000002500 */
[----:B------:R-:W-:Y:S02]  /*67b0*/  IMAD.MOV.U32 R8, RZ, RZ, R16 ;  /* 0x000000ffff087224 */ /* 0x000fe400078e0010 */
[----:B------:R-:W-:Y:S01]  /*67c0*/  IMAD.MOV.U32 R9, RZ, RZ, R17 ;  /* 0x000000ffff097224 */ /* 0x000fe200078e0011 */
[----:B------:R-:W4:Y:S03]  /*67d0*/  S2R R18, SR_CTAID.Y ;  /* 0x0000000000127919 */ /* 0x000f260000002600 */
[----:B------:R-:W1:Y:S08]  /*67e0*/  LDC R0, c[0x0][0x630] ;  /* 0x00018c00ff007b82 */ /* 0x000e700000000800 */
[----:B------:R-:W1:Y:S01]  /*67f0*/  LDC.64 R14, c[0x0][0x620] ;  /* 0x00018800ff0e7b82 */ /* 0x000e620000000a00 */
[----:B0-----:R-:W-:-:S04]  /*6800*/  ISETP.NE.U32.AND P0, PT, R10, RZ, PT ;  /* 0x000000ff0a00720c */ /* 0x001fc80003f05070 */
[----:B------:R-:W-:-:S13]  /*6810*/  ISETP.NE.AND.EX P0, PT, R11, RZ, PT, P0 ;  /* 0x000000ff0b00720c */ /* 0x000fda0003f05300 */
[----:B-12-4-:R-:W-:Y:S05]  /*6820*/  @!P0 BRA `(.L_x_164) ;  /* 0x0000000000288947 */ /* 0x016fea0003800000 */
[----:B------:R-:W0:Y:S02]  /*6830*/  LDC R3, c[0x0][0x634] ;  /* 0x00018d00ff037b82 */ /* 0x000e240000000800 */
[----:B0-----:R-:W-:-:S05]  /*6840*/  IADD3 R3, P0, R16, R3, RZ ;  /* 0x0000000310037210 */ /* 0x001fca0007f1e0ff */
[----:B------:R-:W-:-:S04]  /*6850*/  IMAD.X R13, RZ, RZ, R17, P0 ;  /* 0x000000ffff0d7224 */ /* 0x000fc800000e0611 */
[----:B------:R-:W-:-:S04]  /*6860*/  IMAD.WIDE.U32 R4, R13, R10, RZ ;  /* 0x0000000a0d047225 */ /* 0x000fc800078e00ff */
[----:B---3--:R-:W-:-:S04]  /*6870*/  IMAD.WIDE.U32 R6, P0, R3, R11, R4 ;  /* 0x0000000b03067225 */ /* 0x008fc80007800004 */
[----:B------:R-:W-:-:S04]  /*6880*/  IMAD.WIDE.U32 R4, R3, R10, RZ ;  /* 0x0000000a03047225 */ /* 0x000fc800078e00ff */
[----:B------:R-:W-:Y:S01]  /*6890*/  IMAD.X R9, RZ, RZ, RZ, P0 ;  /* 0x000000ffff097224 */ /* 0x000fe200000e06ff */
[----:B------:R-:W-:Y:S01]  /*68a0*/  IADD3 RZ, P0, R5, R6, RZ ;  /* 0x0000000605ff7210 */ /* 0x000fe20007f1e0ff */
[----:B------:R-:W-:-:S04]  /*68b0*/  IMAD.MOV.U32 R8, RZ, RZ, R7 ;  /* 0x000000ffff087224 */ /* 0x000fc800078e0007 */
[----:B------:R-:W-:-:S08]  /*68c0*/  IMAD.WIDE.U32.X R8, R13, R11, R8, P0 ;  /* 0x0000000b0d087225 */ /* 0x000fd000000e0408 */
.L_x_164:
[-CC-:B------:R-:W-:Y:S01]  /*68d0*/  SHF.R.U64 R19, R8, R0.reuse, R9.reuse ;  /* 0x0000000008137219 */ /* 0x180fe20000001209 */
[----:B------:R-:W0:Y:S01]  /*68e0*/  LDC.64 R24, c[0x0][0x640] ;  /* 0x00019000ff187b82 */ /* 0x000e220000000a00 */
[----:B------:R-:W-:Y:S01]  /*68f0*/  SHF.R.U32.HI R0, RZ, R0, R9 ;  /* 0x00000000ff007219 */ /* 0x000fe20000011609 */
[----:B------:R-:W-:Y:S01]  /*6900*/  ULDC UR4, c[0x0][0x150] ;  /* 0x0000540000047ab9 */ /* 0x000fe20000000800 */
[----:B------:R-:W-:Y:S02]  /*6910*/  IADD3 R3, P0, RZ, -R19, RZ ;  /* 0x80000013ff037210 */ /* 0x000fe40007f1e0ff */
[----:B---3--:R-:W-:-:S03]  /*6920*/  I2FP.F32.U32 R7, R12 ;  /* 0x0000000c00077245 */ /* 0x008fc60000201000 */
[----:B------:R-:W1:Y:S01]  /*6930*/  LDC R6, c[0x0][0x618] ;  /* 0x00018600ff067b82 */ /* 0x000e620000000800 */
[----:B------:R-:W-:Y:S02]  /*6940*/  IMAD.X R5, RZ, RZ, ~R0, P0 ;  /* 0x000000ffff057224 */ /* 0x000fe400000e0e00 */
[----:B------:R-:W-:Y:S01]  /*6950*/  FMUL R7, R7, UR4 ;  /* 0x0000000407077c20 */ /* 0x000fe20008400000 */
[----:B------:R-:W-:Y:S01]  /*6960*/  ULDC UR4, c[0x0][0x154] ;  /* 0x0000550000047ab9 */ /* 0x000fe20000000800 */
[-C--:B------:R-:W-:Y:S02]  /*6970*/  IMAD R0, R5, R14.reuse, RZ ;  /* 0x0000000e05007224 */ /* 0x080fe400078e02ff */
[C---:B------:R-:W-:Y:S01]  /*6980*/  IMAD.WIDE.U32 R4, R3.reuse, R14, R16 ;  /* 0x0000000e03047225 */ /* 0x040fe200078e0010 */
[----:B------:R-:W2:Y:S01]  /*6990*/  LDC R8, c[0x0][0x608] ;  /* 0x00018200ff087b82 */ /* 0x000ea20000000800 */
[----:B------:R-:W3:Y:S02]  /*69a0*/  F2I.U32.TRUNC.NTZ R7, R7 ;  /* 0x0000000700077305 */ /* 0x000ee4000020f000 */
[----:B------:R-:W-:Y:S01]  /*69b0*/  IMAD R3, R3, R15, R0 ;  /* 0x0000000f03037224 */ /* 0x000fe200078e0200 */
[----:B------:R-:W-:-:S03]  /*69c0*/  I2FP.F32.U32 R0, R18 ;  /* 0x0000001200007245 */ /* 0x000fc60000201000 */
[----:B------:R-:W-:Y:S01]  /*69d0*/  IMAD.IADD R3, R5, 0x1, R3 ;  /* 0x0000000105037824 */ /* 0x000fe200078e0203 */
[----:B------:R-:W4:Y:S01]  /*69e0*/  LDC R11, c[0x0][0x658] ;  /* 0x00019600ff0b7b82 */ /* 0x000f220000000800 */
[----:B0-----:R-:W-:-:S04]  /*69f0*/  ISETP.NE.U32.AND P0, PT, R24, RZ, PT ;  /* 0x000000ff1800720c */ /* 0x001fc80003f05070 */
[----:B------:R-:W-:-:S03]  /*6a00*/  ISETP.NE.AND.EX P0, PT, R25, RZ, PT, P0 ;  /* 0x000000ff1900720c */ /* 0x000fc60003f05300 */
[----:B------:R-:W0:Y:S01]  /*6a10*/  LDC R9, c[0x0][0x144] ;  /* 0x00005100ff097b82 */ /* 0x000e220000000800 */
[-C--:B-1----:R-:W-:Y:S01]  /*6a20*/  SHF.R.U64 R10, R4, R6.reuse, R3 ;  /* 0x00000006040a7219 */ /* 0x082fe20000001203 */
[----:B---3--:R-:W-:Y:S01]  /*6a30*/  IMAD.MOV R7, RZ, RZ, -R7 ;  /* 0x000000ffff077224 */ /* 0x008fe200078e0a07 */
[----:B------:R-:W-:Y:S01]  /*6a40*/  SHF.R.U32.HI R3, RZ, R6, R3 ;  /* 0x00000006ff037219 */ /* 0x000fe20000011603 */
[----:B------:R-:W-:-:S04]  /*6a50*/  FMUL R6, R0, UR4 ;  /* 0x0000000400067c20 */ /* 0x000fc80008400000 */
[----:B------:R-:W1:Y:S01]  /*6a60*/  LDC R21, c[0x0][0x148] ;  /* 0x00005200ff157b82 */ /* 0x000e620000000800 */
[----:B------:R3:W0:Y:S01]  /*6a70*/  F2I.U32.TRUNC.NTZ R14, R6 ;  /* 0x00000006000e7305 */ /* 0x000622000020f000 */
[-CC-:B--2---:R-:W-:Y:S02]  /*6a80*/  SHF.R.U64 R13, R10, R8.reuse, R3.reuse ;  /* 0x000000080a0d7219 */ /* 0x184fe40000001203 */
[----:B------:R-:W-:-:S04]  /*6a90*/  SHF.R.U32.HI R0, RZ, R8, R3 ;  /* 0x00000008ff007219 */ /* 0x000fc80000011603 */
[----:B------:R-:W2:Y:S01]  /*6aa0*/  LDC R20, c[0x0][0x648] ;  /* 0x00019200ff147b82 */ /* 0x000ea20000000800 */
[-CC-:B----4-:R-:W-:Y:S02]  /*6ab0*/  SHF.R.U64 R15, R13, R11.reuse, R0.reuse ;  /* 0x0000000b0d0f7219 */ /* 0x190fe40000001200 */
[----:B------:R-:W-:-:S03]  /*6ac0*/  SHF.R.U32.HI R5, RZ, R11, R0 ;  /* 0x0000000bff057219 */ /* 0x000fc60000011600 */
[----:B------:R-:W-:Y:S02]  /*6ad0*/  IMAD.MOV.U32 R4, RZ, RZ, R15 ;  /* 0x000000ffff047224 */ /* 0x000fe400078e000f */
[----:B------:R-:W4:Y:S01]  /*6ae0*/  LDC R26, c[0x0][0x638] ;  /* 0x00018e00ff1a7b82 */ /* 0x000f220000000800 */
[----:B0-----:R-:W-:-:S07]  /*6af0*/  IMAD R22, R9, R7, R12 ;  /* 0x0000000709167224 */ /* 0x001fce00078e020c */
[----:B------:R-:W0:Y:S08]  /*6b00*/  LDC R27, c[0x0][0x610] ;  /* 0x00018400ff1b7b82 */ /* 0x000e300000000800 */
[----:B------:R-:W0:Y:S01]  /*6b10*/  LDC R28, c[0x0][0x600] ;  /* 0x00018000ff1c7b82 */ /* 0x000e220000000800 */
[----:B-123--:R-:W-:Y:S05]  /*6b20*/  @!P0 BRA `(.L_x_165) ;  /* 0x0000000000288947 */ /* 0x00efea0003800000 */
[----:B------:R-:W1:Y:S02]  /*6b30*/  LDC R0, c[0x0][0x64c] ;  /* 0x00019300ff007b82 */ /* 0x000e640000000800 */
[----:B-1----:R-:W-:-:S05]  /*6b40*/  IADD3 R3, P0, R15, R0, RZ ;  /* 0x000000000f037210 */ /* 0x002fca0007f1e0ff */
        /* <DEDUP_REMOVED lines=8> */
.L_x_165:
[----:B------:R-:W-:Y:S01]  /*6bd0*/  ISETP.NE.AND P0, PT, R2, 0x1, PT ;  /* 0x000000010200780c */ /* 0x000fe20003f05270 */
[----:B------:R-:W-:Y:S01]  /*6be0*/  IMAD.MOV R14, RZ, RZ, -R14 ;  /* 0x000000ffff0e7224 */ /* 0x000fe200078e0a0e */
[----:B------:R-:W-:Y:S02]  /*6bf0*/  SHF.R.U64 R0, R4, R20, R5 ;  /* 0x0000001404007219 */ /* 0x000fe40000001205 */
[----:B------:R-:W-:Y:S02]  /*6c00*/  LOP3.LUT R3, R13, R102, RZ, 0xc0, !PT ;  /* 0x000000660d037212 */ /* 0x000fe400078ec0ff */
[----:B------:R-:W-:Y:S01]  /*6c10*/  LOP3.LUT R5, R10, R101, RZ, 0xc0, !PT ;  /* 0x000000650a057212 */ /* 0x000fe200078ec0ff */
[----:B------:R-:W-:Y:S02]  /*6c20*/  IMAD.MOV R4, RZ, RZ, -R0 ;  /* 0x000000ffff047224 */ /* 0x000fe400078e0a00 */
[----:B------:R-:W-:Y:S02]  /*6c30*/  IMAD R3, R98, R0, R3 ;  /* 0x0000000062037224 */ /* 0x000fe400078e0203 */
[----:B----4-:R-:W-:-:S02]  /*6c40*/  IMAD R0, R4, R26, R15 ;  /* 0x0000001a04007224 */ /* 0x010fc400078e020f */
[----:B------:R-:W-:Y:S02]  /*6c50*/  @P0 IMAD R22, R21, R14, R18 ;  /* 0x0000000e15160224 */ /* 0x000fe400078e0212 */
[----:B------:R-:W-:Y:S02]  /*6c60*/  IMAD.MOV.U32 R4, RZ, RZ, 0x1 ;  /* 0x00000001ff047424 */ /* 0x000fe400078e00ff */
[----:B0-----:R-:W-:Y:S02]  /*6c70*/  IMAD R22, R3, R27, R22 ;  /* 0x0000001b03167224 */ /* 0x001fe400078e0216 */
[----:B------:R-:W-:Y:S01]  /*6c80*/  IMAD R3, R0, R28, R5 ;  /* 0x0000001c00037224 */ /* 0x000fe200078e0205 */
[----:B------:R-:W-:-:S04]  /*6c90*/  PRMT R0, R4, 0x7610, R0 ;  /* 0x0000761004007816 */ /* 0x000fc80000000000 */
[----:B------:R-:W-:Y:S02]  /*6ca0*/  SEL R18, R3, R22, !P0 ;  /* 0x0000001603127207 */ /* 0x000fe40004000000 */
[----:B------:R-:W-:-:S07]  /*6cb0*/  SEL R22, R22, R3, !P0 ;  /* 0x0000000316167207 */ /* 0x000fce0004000000 */
.L_x_163:
[----:B------:R-:W-:Y:S01]  /*6cc0*/  LOP3.LUT P0, RZ, R0, 0xff, RZ, 0xc0, !PT ;  /* 0x000000ff00ff7812 */ /* 0x000fe2000780c0ff */
[----:B------:R-:W-:Y:S01]  /*6cd0*/  UIMAD.WIDE.U32 UR4, UR38, -0x55555555, URZ ;  /* 0xaaaaaaab260478a5 */ /* 0x000fe2000f8e003f */
[----:B------:R-:W-:-:S03]  /*6ce0*/  LOP3.LUT R105, R105, 0x1, RZ, 0x3c, !PT ;  /* 0x0000000169697812 */ /* 0x000fc600078e3cff */
[----:B------:R-:W-:-:S04]  /*6cf0*/  USHF.R.U32.HI UR4, URZ, 0x1, UR5 ;  /* 0x000000013f047899 */ /* 0x000fc80008011605 */
[----:B------:R-:W-:-:S04]  /*6d00*/  UIMAD UR38, UR4, -0x3, UR38 ;  /* 0xfffffffd042678a4 */ /* 0x000fc8000f8e0226 */
[----:B------:R-:W-:Y:S08]  /*6d10*/  @P0 BRA `(.L_x_166) ;  /* 0xffffffa800900947 */ /* 0x000ff0000383ffff */
[----:B------:R-:W-:Y:S05]  /*6d20*/  EXIT ;  /* 0x000000000000794d */ /* 0x000fea0003800000 */
.L_x_17:
[----:B------:R-:W-:-:S08]  /*6d30*/  ISETP.NE.AND P0, PT, R9, RZ, PT ;  /* 0x000000ff0900720c */ /* 0x000fd00003f05270 */
[----:B0-----:R-:W0:-:S00]  /*6d40*/  USETMAXREG.DEALLOC.CTAPOOL 0x28 ;  /* 0x00000028000079c8 */ /* 0x001e0000080e0500 */
[----:B------:R-:W-:Y:S05]  /*6d50*/  @P0 EXIT ;  /* 0x000000000000094d */ /* 0x000fea0003800000 */
[----:B0-----:R-:W-:Y:S01]  /*6d60*/  LOP3.LUT P0, RZ, R3, 0xff, RZ, 0xc0, !PT ;  /* 0x000000ff03ff7812 */ /* 0x001fe2000780c0ff */
[----:B------:R-:W-:Y:S02]  /*6d70*/  IMAD.MOV.U32 R3, RZ, RZ, 0x1 ;  /* 0x00000001ff037424 */ /* 0x000fe400078e00ff */
[----:B------:R-:W-:-:S10]  /*6d80*/  IMAD.MOV.U32 R8, RZ, RZ, RZ ;  /* 0x000000ffff087224 */ /* 0x000fd400078e00ff */
[----:B------:R-:W-:Y:S05]  /*6d90*/  @!P0 BRA `(.L_x_167) ;  /* 0x0000000c00988947 */ /* 0x000fea0003800000 */
[----:B------:R-:W0:Y:S01]  /*6da0*/  S2UR UR5, SR_CgaCtaId ;  /* 0x00000000000579c3 */ /* 0x000e220000008800 */
[----:B------:R-:W-:Y:S01]  /*6db0*/  UMOV UR7, 0x1 ;  /* 0x0000000100077882 */ /* 0x000fe20000000000 */
[----:B------:R-:W-:Y:S01]  /*6dc0*/  LOP3.LUT P0, RZ, R4, 0x1f, RZ, 0xc0, !PT ;  /* 0x0000001f04ff7812 */ /* 0x000fe2000780c0ff */
[----:B------:R-:W-:Y:S01]  /*6dd0*/  ULDC UR14, c[0x0][0x658] ;  /* 0x00019600000e7ab9 */ /* 0x000fe20000000800 */
[----:B------:R-:W-:Y:S01]  /*6de0*/  UMOV UR6, 0xffffffff ;  /* 0xffffffff00067882 */ /* 0x000fe20000000000 */
[----:B------:R-:W-:Y:S01]  /*6df0*/  BSSY B0, `(.L_x_167) ;  /* 0x00000e0000007945 */ /* 0x000fe20003800000 */
[----:B------:R-:W-:Y:S01]  /*6e00*/  USHF.L.U32 UR6, UR6, UR14, URZ ;  /* 0x0000000e06067299 */ /* 0x000fe2000800063f */
[C---:B------:R-:W-:Y:S01]  /*6e10*/  ISETP.NE.AND P2, PT, R5.reuse, RZ, PT ;  /* 0x000000ff0500720c */ /* 0x040fe20003f45270 */
[----:B------:R-:W-:Y:S01]  /*6e20*/  IMAD.MOV.U32 R10, RZ, RZ, 0x1 ;  /* 0x00000001ff0a7424 */ /* 0x000fe200078e00ff */
[----:B------:R-:W-:Y:S01]  /*6e30*/  ISETP.NE.OR P0, PT, R5, RZ, !P0 ;  /* 0x000000ff0500720c */ /* 0x000fe20004705670 */
[----:B------:R-:W-:Y:S01]  /*6e40*/  IMAD.MOV.U32 R3, RZ, RZ, 0x1 ;  /* 0x00000001ff037424 */ /* 0x000fe200078e00ff */
[----:B------:R-:W-:Y:S01]  /*6e50*/  LOP3.LUT R9, R23, 0x2, RZ, 0xfc, !PT ;  /* 0x0000000217097812 */ /* 0x000fe200078efcff */
[----:B------:R-:W-:Y:S01]  /*6e60*/  IMAD.MOV.U32 R8, RZ, RZ, RZ ;  /* 0x000000ffff087224 */ /* 0x000fe200078e00ff */
[----:B------:R-:W-:Y:S01]  /*6e70*/  ULDC UR13, c[0x0][0x600] ;  /* 0x00018000000d7ab9 */ /* 0x000fe20000000800 */
[----:B------:R-:W-:Y:S01]  /*6e80*/  UMOV UR29, 0x5 ;  /* 0x00000005001d7882 */ /* 0x000fe20000000000 */
[----:B------:R-:W-:-:S02]  /*6e90*/  UIADD3 UR31, UR40, 0x1, URZ ;  /* 0x00000001281f7890 */ /* 0x000fc4000fffe03f */
[----:B------:R-:W-:Y:S02]  /*6ea0*/  UIADD3 UR13, UR13, -0x1, URZ ;  /* 0xffffffff0d0d7890 */ /* 0x000fe4000fffe03f */
[----:B------:R-:W-:Y:S02]  /*6eb0*/  USHF.L.U32 UR14, UR7, UR14, URZ ;  /* 0x0000000e070e7299 */ /* 0x000fe4000800063f */
[----:B------:R-:W-:Y:S01]  /*6ec0*/  ULOP3.LUT UR22, URZ, UR6, URZ, 0x33, !UPT ;  /* 0x000000063f167292 */ /* 0x000fe2000f8e333f */
[----:B------:R-:W-:Y:S01]  /*6ed0*/  ULDC.64 UR38, c[0x0][0x198] ;  /* 0x0000660000267ab9 */ /* 0x000fe20000000a00 */
[----:B0-----:R-:W-:Y:S02]  /*6ee0*/  ULOP3.LUT UR4, UR5, 0x1, URZ, 0xc0, !UPT ;  /* 0x0000000105047892 */ /* 0x001fe4000f8ec03f */
[----:B------:R-:W-:Y:S02]  /*6ef0*/  USHF.R.U32.HI UR37, URZ, 0x1, UR5 ;  /* 0x000000013f257899 */ /* 0x000fe40008011605 */
[----:B------:R-:W-:-:S02]  /*6f00*/  USHF.L.U32 UR15, UR5, 0x6, URZ ;  /* 0x00000006050f7899 */ /* 0x000fc4000800063f */
[----:B------:R-:W-:Y:S02]  /*6f10*/  USHF.L.U32 UR21, UR5, 0xb, URZ ;  /* 0x0000000b05157899 */ /* 0x000fe4000800063f */
[----:B------:R-:W-:Y:S02]  /*6f20*/  ULOP3.LUT UR5, UR5, 0xfffffffe, URZ, 0xc0, !UPT ;  /* 0xfffffffe05057892 */ /* 0x000fe4000f8ec03f */
[----:B------:R-:W-:Y:S02]  /*6f30*/  UISETP.GT.U32.AND UP0, UPT, UR4, 0xffff, UPT ;  /* 0x0000ffff0400788c */ /* 0x000fe4000bf04070 */
[----:B------:R-:W-:Y:S02]  /*6f40*/  USHF.L.U32 UR23, UR7, UR5, URZ ;  /* 0x0000000507177299 */ /* 0x000fe4000800063f */
[----:B------:R-:W-:Y:S02]  /*6f50*/  ULOP3.LUT UR5, UR5, 0x1, URZ, 0xfc, !UPT ;  /* 0x0000000105057892 */ /* 0x000fe4000f8efc3f */
[----:B------:R-:W-:-:S02]  /*6f60*/  USEL UR4, UR4, 0xffff, !UP0 ;  /* 0x0000ffff04047887 */ /* 0x000fc4000c000000 */
[----:B------:R-:W-:Y:S02]  /*6f70*/  USHF.L.U32 UR5, UR7, UR5, URZ ;  /* 0x0000000507057299 */ /* 0x000fe4000800063f */
[----:B------:R-:W-:Y:S02]  /*6f80*/  ULOP3.LUT UR4, UR4, 0xffff, URZ, 0xc0, !UPT ;  /* 0x0000ffff04047892 */ /* 0x000fe4000f8ec03f */
[----:B------:R-:W-:Y:S02]  /*6f90*/  ULOP3.LUT UR15, UR15, 0x40, URZ, 0xc0, !UPT ;  /* 0x000000400f0f7892 */ /* 0x000fe4000f8ec03f */
[----:B------:R-:W-:Y:S02]  /*6fa0*/  ULOP3.LUT UR21, UR21, 0x800, URZ, 0xc0, !UPT ;  /* 0x0000080015157892 */ /* 0x000fe4000f8ec03f */
[----:B------:R-:W-:Y:S02]  /*6fb0*/  ULOP3.LUT UR23, UR23, UR5, URZ, 0xfc, !UPT ;  /* 0x0000000517177292 */ /* 0x000fe4000f8efc3f */
[----:B------:R-:W-:-:S12]  /*6fc0*/  USHF.L.U32 UR29, UR29, UR4, URZ ;  /* 0x000000041d1d7299 */ /* 0x000fd8000800063f */
.L_x_179:
[----:B------:R-:W-:-:S03]  /*6fd0*/  UMOV UR4, 0xffffffff ;  /* 0xffffffff00047882 */ /* 0x000fc60000000000 */
[----:B------:R-:W-:Y:S05]  /*6fe0*/  BRA.DIV UR4, `(.L_x_168) ;  /* 0x0000000e04fc7947 */ /* 0x000fea000b800000 */
[----:B------:R-:W-:-:S13]  /*6ff0*/  ELECT P6, URZ, PT ;  /* 0x00000000003f782f */ /* 0x000fda00038c0000 */
.L_x_191:
[----:B------:R-:W0:Y:S01]  /*7000*/  LDC R4, c[0x0][0x28c] ;  /* 0x0000a300ff047b82 */ /* 0x000e220000000800 */
[----:B------:R-:W-:Y:S01]  /*7010*/  BSSY B1, `(.L_x_169) ;  /* 0x0000049000017945 */ /* 0x000fe20003800000 */
[----:B0-----:R-:W-:-:S13]  /*7020*/  ISETP.LT.OR P6, PT, R4, 0x1, !P6 ;  /* 0x000000010400780c */ /* 0x001fda00077c1670 */
[----:B------:R-:W-:Y:S05]  /*7030*/  @P6 BRA `(.L_x_170) ;  /* 0x0000000400186947 */ /* 0x000fea0003800000 */
[----:B------:R-:W-:Y:S01]  /*7040*/  LEA R22, R22, UR37, 0x1 ;  /* 0x0000002516167c11 */ /* 0x000fe2000f8e08ff */
[----:B------:R-:W-:Y:S01]  /*7050*/  IMAD.MOV.U32 R13, RZ, RZ, RZ ;  /* 0x000000ffff0d7224 */ /* 0x000fe200078e00ff */
[----:B------:R-:W-:Y:S01]  /*7060*/  LEA R18, R18, UR15, 0x7 ;  /* 0x0000000f12127c11 */ /* 0x000fe2000f8e38ff */
[----:B------:R-:W-:Y:S02]  /*7070*/  IMAD.U32 R14, RZ, RZ, UR31 ;  /* 0x0000001fff0e7e24 */ /* 0x000fe4000f8e00ff */
[----:B------:R-:W-:Y:S02]  /*7080*/  IMAD.MOV.U32 R4, RZ, RZ, R3 ;  /* 0x000000ffff047224 */ /* 0x000fe400078e0003 */
[----:B------:R-:W-:Y:S02]  /*7090*/  IMAD.MOV.U32 R5, RZ, RZ, R8 ;  /* 0x000000ffff057224 */ /* 0x000fe400078e0008 */
[----:B------:R-:W-:-:S07]  /*70a0*/  IMAD.SHL.U32 R22, R22, 0x20, RZ ;  /* 0x0000002016167824 */ /* 0x000fce00078e00ff */
.L_x_174:
[----:B------:R-:W0:Y:S01]  /*70b0*/  S2R R7, SR_CgaCtaId ;  /* 0x0000000000077919 */ /* 0x000e220000008800 */
[----:B------:R-:W-:-:S04]  /*70c0*/  MOV R6, 0x400 ;  /* 0x0000040000067802 */ /* 0x000fc80000000f00 */
[----:B0-----:R-:W-:Y:S02]  /*70d0*/  LEA R12, R7, R6, 0x18 ;  /* 0x00000006070c7211 */ /* 0x001fe400078ec0ff */
[----:B------:R-:W-:Y:S01]  /*70e0*/  SHF.L.U32 R6, R4, 0x1f, RZ ;  /* 0x0000001f04067819 */ /* 0x000fe200000006ff */
[----:B------:R-:W0:Y:S02]  /*70f0*/  @!P2 LDC R7, c[0x0][0x500] ;  /* 0x00014000ff07ab82 */ /* 0x000e240000000800 */
[----:B------:R-:W-:-:S04]  /*7100*/  IMAD R11, R5, 0x8, R12 ;  /* 0x00000008050b7824 */ /* 0x000fc800078e020c */
[----:B------:R-:W1:Y:S02]  /*7110*/  SYNCS.PHASECHK.TRANS64.TRYWAIT P1, [R11+URZ+0x18], R6 ;  /* 0x000018060b0075a7 */ /* 0x000e64000802017f */
[----:B-1----:R-:W-:Y:S05]  /*7120*/  @!P1 BRA `(.L_x_171) ;  /* 0x0000000c00cc9947 */ /* 0x002fea0003800000 */
.L_x_192:
[----:B-1----:R-:W-:Y:S01]  /*7130*/  PRMT R6, R9, 0x9910, RZ ;  /* 0x0000991009067816 */ /* 0x002fe200000000ff */
[----:B0-----:R0:W-:Y:S03]  /*7140*/  @!P2 SYNCS.ARRIVE.TRANS64 RZ, [R11+URZ], R7 ;  /* 0x000000070bffa9a7 */ /* 0x0011e6000800003f */
[----:B------:R-:W-:-:S13]  /*7150*/  ISETP.NE.AND P1, PT, R6, 0x2, PT ;  /* 0x000000020600780c */ /* 0x000fda0003f25270 */
[----:B0-----:R-:W-:Y:S05]  /*7160*/  @P1 BRA `(.L_x_172) ;  /* 0x0000000000041947 */ /* 0x001fea0003800000 */
[----:B------:R-:W-:Y:S01]  /*7170*/  BPT.TRAP 0x1 ;  /* 0x000000040000795c */ /* 0x000fe20000300000 */
.L_x_172:
[----:B------:R-:W-:Y:S05]  /*7180*/  @P0 BRA `(.L_x_173) ;  /* 0x0000000000040947 */ /* 0x000fea0003800000 */
[----:B------:R-:W-:Y:S01]  /*7190*/  BPT.TRAP 0x1 ;  /* 0x000000040000795c */ /* 0x000fe20000300000 */
.L_x_173:
[C---:B------:R-:W-:Y:S01]  /*71a0*/  LEA R6, R5.reuse, UR37, 0x2 ;  /* 0x0000002505067c11 */ /* 0x040fe2000f8e10ff */
[----:B------:R-:W-:Y:S01]  /*71b0*/  VIADD R14, R14, 0xffffffff ;  /* 0xffffffff0e0e7836 */ /* 0x000fe20000000000 */
[----:B------:R-:W-:Y:S01]  /*71c0*/  LEA R7, R5, UR21, 0xd ;  /* 0x0000001505077c11 */ /* 0x000fe2000f8e68ff */
[----:B------:R-:W-:Y:S01]  /*71d0*/  UIADD3 UR4, UP0, UR38, 0xf0, URZ ;  /* 0x000000f026047890 */ /* 0x000fe2000ff1e03f */
[----:B------:R-:W-:Y:S01]  /*71e0*/  R2UR UR34, R13 ;  /* 0x000000000d2272ca */ /* 0x000fe200000e0000 */
[----:B------:R-:W-:Y:S01]  /*71f0*/  IMAD.SHL.U32 R6, R6, 0x400, RZ ;  /* 0x0000040006067824 */ /* 0x000fe200078e00ff */
[----:B------:R-:W-:Y:S01]  /*7200*/  R2UR UR33, R11 ;  /* 0x000000000b2172ca */ /* 0x000fe200000e0000 */
[--C-:B------:R-:W-:Y:S01]  /*7210*/  IMAD R7, R7, 0x4, R12.reuse ;  /* 0x0000000407077824 */ /* 0x100fe200078e020c */
[----:B------:R-:W-:Y:S01]  /*7220*/  R2UR UR36, R19 ;  /* 0x00000000132472ca */ /* 0x000fe200000e0000 */
[----:B------:R-:W-:Y:S01]  /*7230*/  IMAD R6, R6, 0x4, R12 ;  /* 0x0000000406067824 */ /* 0x000fe200078e020c */
[----:B------:R-:W-:Y:S01]  /*7240*/  R2UR UR35, R22 ;  /* 0x00000000162372ca */ /* 0x000fe200000e0000 */
[----:B------:R-:W-:Y:S01]  /*7250*/  UIADD3 UR42, UP1, UR38, 0x1f0, URZ ;  /* 0x000001f0262a7890 */ /* 0x000fe2000ff3e03f */
[----:B------:R-:W-:Y:S01]  /*7260*/  R2UR UR8, R7 ;  /* 0x00000000070872ca */ /* 0x000fe200000e0000 */
[----:B------:R-:W-:Y:S01]  /*7270*/  UIADD3.X UR5, URZ, UR39, URZ, UP0, !UPT ;  /* 0x000000273f057290 */ /* 0x000fe200087fe43f */
[----:B------:R-:W-:Y:S01]  /*7280*/  R2UR UR24, R6 ;  /* 0x00000000061872ca */ /* 0x000fe200000e0000 */
[----:B------:R-:W-:Y:S01]  /*7290*/  UPRMT UR30, URZ, 0x5410, UR29 ;  /* 0x000054103f1e7896 */ /* 0x000fe2000800001d */
[----:B------:R-:W-:Y:S01]  /*72a0*/  R2UR UR19, R18 ;  /* 0x00000000121372ca */ /* 0x000fe200000e0000 */
[----:B------:R-:W-:Y:S01]  /*72b0*/  UIADD3 UR26, UR34, 0x20, URZ ;  /* 0x00000020221a7890 */ /* 0x000fe2000fffe03f */
[----:B------:R-:W-:Y:S01]  /*72c0*/  ISETP.GT.AND P3, PT, R14, 0x1, PT ;  /* 0x000000010e00780c */ /* 0x000fe20003f64270 */
[----:B------:R-:W-:Y:S01]  /*72d0*/  UIADD3.X UR43, URZ, UR39, URZ, UP1, !UPT ;  /* 0x000000273f2b7290 */ /* 0x000fe20008ffe43f */
[----:B------:R-:W-:Y:S01]  /*72e0*/  VIADD R5, R5, 0x1 ;  /* 0x0000000105057836 */ /* 0x000fe20000000000 */
[----:B------:R-:W-:Y:S01]  /*72f0*/  UPRMT UR41, URZ, 0x5410, UR23 ;  /* 0x000054103f297896 */ /* 0x000fe20008000017 */
[----:B------:R-:W-:Y:S01]  /*7300*/  VIADD R13, R13, 0x40 ;  /* 0x000000400d0d7836 */ /* 0x000fe20000000000 */
[----:B------:R-:W-:Y:S01]  /*7310*/  UMOV UR6, 0x0 ;  /* 0x0000000000067882 */ /* 0x000fe20000000000 */
[----:B------:R-:W-:Y:S01]  /*7320*/  UMOV UR7, 0x10000000 ;  /* 0x1000000000077882 */ /* 0x000fe20000000000 */
[----:B------:R-:W-:Y:S01]  /*7330*/  UIADD3 UR16, UR8, 0xc100, URZ ;  /* 0x0000c10008107890 */ /* 0x000fe2000fffe03f */
[----:B------:R-:W-:Y:S01]  /*7340*/  ISETP.NE.AND P1, PT, R5, 0x3, PT ;  /* 0x000000030500780c */ /* 0x000fe20003f25270 */
[----:B------:R-:W-:-:S02]  /*7350*/  UIADD3 UR32, UR24, 0x100, URZ ;  /* 0x0000010018207890 */ /* 0x000fc4000fffe03f */
[----:B------:R-:W-:Y:S01]  /*7360*/  UIADD3 UR24, UR24, 0x2100, URZ ;  /* 0x0000210018187890 */ /* 0x000fe2000fffe03f */
[----:B------:R-:W-:Y:S01]  /*7370*/  SEL R7, RZ, 0x1, P1 ;  /* 0x00000001ff077807 */ /* 0x000fe20000800000 */
[----:B------:R-:W-:Y:S01]  /*7380*/  UIADD3 UR8, UR8, 0x10100, URZ ;  /* 0x0001010008087890 */ /* 0x000fe2000fffe03f */
[----:B------:R-:W-:Y:S01]  /*7390*/  SEL R5, R5, RZ, P1 ;  /* 0x000000ff05057207 */ /* 0x000fe20000800000 */
[----:B------:R-:W-:Y:S01]  /*73a0*/  UMOV UR25, UR33 ;  /* 0x0000002100197c82 */ /* 0x000fe20008000000 */
[----:B------:R-:W-:Y:S01]  /*73b0*/  UMOV UR28, UR36 ;  /* 0x00000024001c7c82 */ /* 0x000fe20008000000 */
[----:B------:R-:W-:Y:S01]  /*73c0*/  UMOV UR27, UR35 ;  /* 0x00000023001b7c82 */ /* 0x000fe20008000000 */
[----:B------:R-:W-:Y:S01]  /*73d0*/  UMOV UR17, UR33 ;  /* 0x0000002100117c82 */ /* 0x000fe20008000000 */
[----:B------:R-:W-:Y:S01]  /*73e0*/  UMOV UR18, UR34 ;  /* 0x0000002200127c82 */ /* 0x000fe20008000000 */
[----:B------:R-:W-:Y:S01]  /*73f0*/  UMOV UR20, UR36 ;  /* 0x0000002400147c82 */ /* 0x000fe20008000000 */
[----:B------:R0:W-:Y:S01]  /*7400*/  UTMALDG.3D.MULTICAST [UR32], [UR4], UR30, desc[UR6] ;  /* 0x00000620040073b4 */ /* 0x0001e2000801181e */
[----:B------:R-:W-:Y:S01]  /*7410*/  UMOV UR9, UR33 ;  /* 0x0000002100097c82 */ /* 0x000fe20008000000 */
[----:B------:R-:W-:Y:S01]  /*7420*/  UMOV UR11, UR19 ;  /* 0x00000013000b7c82 */ /* 0x000fe20008000000 */
[----:B------:R-:W-:Y:S01]  /*7430*/  UMOV UR12, UR36 ;  /* 0x00000024000c7c82 */ /* 0x000fe20008000000 */
[----:B------:R-:W-:Y:S01]  /*7440*/  UMOV UR10, UR26 ;  /* 0x0000001a000a7c82 */ /* 0x000fe20008000000 */
[----:B------:R-:W-:Y:S01]  /*7450*/  LOP3.LUT R4, R4, R7, RZ, 0x3c, !PT ;  /* 0x0000000704047212 */ /* 0x000fe200078e3cff */
[----:B------:R0:W-:Y:S01]  /*7460*/  UTMALDG.3D.MULTICAST [UR24], [UR4], UR30, desc[UR6] ;  /* 0x00000618040073b4 */ /* 0x0001e2000801181e */
[----:B------:R0:W-:Y:S01]  /*7470*/  UTMALDG.3D.MULTICAST [UR16], [UR42], UR41, desc[UR6] ;  /* 0x000006102a0073b4 */ /* 0x0001e20008011829 */
[----:B------:R0:W-:Y:S02]  /*7480*/  UTMALDG.3D.MULTICAST [UR8], [UR42], UR41, desc[UR6] ;  /* 0x000006082a0073b4 */ /* 0x0001e40008011829 */
[----:B0-----:R-:W-:Y:S05]  /*7490*/  @P3 BRA `(.L_x_174) ;  /* 0xfffffffc00043947 */ /* 0x001fea000383ffff */
.L_x_170:
[----:B------:R-:W-:Y:S05]  /*74a0*/  BSYNC B1 ;  /* 0x0000000000017941 */ /* 0x000fea0003800000 */
.L_x_169:
[----:B------:R-:W2:Y:S01]  /*74b0*/  LDL.64 R20, [R1] ;  /* 0x0000000001147983 */ /* 0x000ea20000100a00 */
[----:B------:R-:W-:Y:S01]  /*74c0*/  LOP3.LUT P4, RZ, R10, 0xff, RZ, 0xc0, !PT ;  /* 0x000000ff0aff7812 */ /* 0x000fe2000788c0ff */
[----:B------:R-:W-:Y:S01]  /*74d0*/  VIADD R7, R8, UR40 ;  /* 0x0000002808077c36 */ /* 0x000fe20008000000 */
[----:B------:R-:W-:Y:S01]  /*74e0*/  ULDC.64 UR4, c[0x0][0x650] ;  /* 0x0001940000047ab9 */ /* 0x000fe20000000a00 */
[----:B------:R-:W-:Y:S01]  /*74f0*/  IMAD.U32 R8, RZ, RZ, UR40 ;  /* 0x00000028ff087e24 */ /* 0x000fe2000f8e00ff */
[----:B------:R-:W-:Y:S01]  /*7500*/  UISETP.GE.U32.AND UP0, UPT, UR40, 0x3, UPT ;  /* 0x000000032800788c */ /* 0x000fe2000bf06070 */
[----:B------:R-:W-:Y:S01]  /*7510*/  BSSY B1, `(.L_x_175) ;  /* 0x000006b000017945 */ /* 0x000fe20003800000 */
[----:B------:R-:W-:Y:S01]  /*7520*/  ISETP.GT.U32.AND P1, PT, R7, 0x2, PT ;  /* 0x000000020700780c */ /* 0x000fe20003f24070 */
[----:B------:R-:W-:Y:S01]  /*7530*/  IMAD.MOV.U32 R22, RZ, RZ, -0x1 ;  /* 0xffffffffff167424 */ /* 0x000fe200078e00ff */
[----:B------:R-:W-:Y:S01]  /*7540*/  PRMT R10, RZ, 0x7610, R10 ;  /* 0x00007610ff0a7816 */ /* 0x000fe2000000000a */
[----:B------:R-:W-:Y:S01]  /*7550*/  IMAD.MOV.U32 R18, RZ, RZ, -0x1 ;  /* 0xffffffffff127424 */ /* 0x000fe200078e00ff */
[----:B------:R-:W-:Y:S01]  /*7560*/  ISETP.LT.U32.AND P1, PT, R8, 0x3, P1 ;  /* 0x000000030800780c */ /* 0x000fe20000f21070 */
[----:B------:R-:W-:Y:S01]  /*7570*/  IMAD.MOV.U32 R19, RZ, RZ, -0x1 ;  /* 0xffffffffff137424 */ /* 0x000fe200078e00ff */
[----:B------:R-:W-:Y:S01]  /*7580*/  PLOP3.LUT P3, PT, PT, PT, UP0, 0x80, 0x0 ;  /* 0x000000000000781c */ /* 0x000fe20003f6f008 */
[----:B------:R-:W0:Y:S01]  /*7590*/  @P4 S2R R5, SR_CgaCtaId ;  /* 0x0000000000054919 */ /* 0x000e220000008800 */
[----:B------:R-:W-:-:S04]  /*75a0*/  @P4 MOV R4, 0x400 ;  /* 0x0000040000044802 */ /* 0x000fc80000000f00 */
[----:B0-----:R-:W-:Y:S01]  /*75b0*/  @P4 LEA R6, R5, R4, 0x18 ;  /* 0x0000000405064211 */ /* 0x001fe200078ec0ff */
[----:B------:R-:W-:Y:S01]  /*75c0*/  IMAD.WIDE.U32 R4, R7, -0x55555555, RZ ;  /* 0xaaaaaaab07047825 */ /* 0x000fe200078e00ff */
[----:B------:R-:W-:Y:S02]  /*75d0*/  SEL R4, RZ, 0x1, !P1 ;  /* 0x00000001ff047807 */ /* 0x000fe40004800000 */
[----:B------:R0:W-:Y:S02]  /*75e0*/  @P4 SYNCS.ARRIVE.TRANS64.A1T0 RZ, [R6+URZ+0x68], RZ ;  /* 0x000068ff06ff49a7 */ /* 0x0001e4000810003f */
[----:B------:R-:W-:Y:S02]  /*75f0*/  LOP3.LUT R3, R3, R4, RZ, 0x3c, !PT ;  /* 0x0000000403037212 */ /* 0x000fe400078e3cff */
[----:B------:R-:W-:Y:S02]  /*7600*/  PRMT R4, RZ, 0x7610, R4 ;  /* 0x00007610ff047816 */ /* 0x000fe40000000004 */
[----:B0-----:R-:W-:-:S04]  /*7610*/  SHF.R.U32.HI R6, RZ, 0x1, R5 ;  /* 0x00000001ff067819 */ /* 0x001fc80000011605 */
[----:B------:R-:W-:Y:S01]  /*7620*/  @P3 LOP3.LUT R3, R3, 0x1, R6, 0x78, !PT ;  /* 0x0000000103033812 */ /* 0x000fe200078e7806 */
[----:B------:R-:W-:Y:S01]  /*7630*/  IMAD R8, R6, -0x3, R7 ;  /* 0xfffffffd06087824 */ /* 0x000fe200078e0207 */
[----:B--2---:R-:W-:-:S04]  /*7640*/  IADD3 R16, P4, R16, R20, RZ ;  /* 0x0000001410107210 */ /* 0x004fc80007f9e0ff */
[----:B------:R-:W-:Y:S01]  /*7650*/  ISETP.GE.U32.AND P1, PT, R16, UR4, PT ;  /* 0x0000000410007c0c */ /* 0x000fe2000bf26070 */
[----:B------:R-:W-:-:S05]  /*7660*/  IMAD.X R17, R17, 0x1, R0, P4 ;  /* 0x0000000111117824 */ /* 0x000fca00020e0600 */
[----:B------:R-:W-:-:S13]  /*7670*/  ISETP.GE.U32.AND.EX P1, PT, R17, UR5, PT, P1 ;  /* 0x0000000511007c0c */ /* 0x000fda000bf26110 */
[----:B------:R-:W-:Y:S05]  /*7680*/  @P1 BRA `(.L_x_176) ;  /* 0x00000004004c1947 */ /* 0x000fea0003800000 */
[----:B------:R-:W0:Y:S01]  /*7690*/  S2R R12, SR_CTAID.X ;  /* 0x00000000000c7919 */ /* 0x000e220000002500 */
[----:B------:R-:W-:Y:S01]  /*76a0*/  ULDC.64 UR4, c[0x0][0x628] ;  /* 0x00018a0000047ab9 */ /* 0x000fe20000000a00 */
[----:B------:R-:W1:Y:S01]  /*76b0*/  LDC R13, c[0x0][0x144] ;  /* 0x00005100ff0d7b82 */ /* 0x000e620000000800 */
[----:B------:R-:W-:Y:S01]  /*76c0*/  ISETP.NE.U32.AND P1, PT, RZ, UR4, PT ;  /* 0x00000004ff007c0c */ /* 0x000fe2000bf25070 */
[----:B------:R-:W2:Y:S01]  /*76d0*/  S2R R11, SR_CTAID.Y ;  /* 0x00000000000b7919 */ /* 0x000ea20000002600 */
[----:B------:R-:W-:Y:S01]  /*76e0*/  ULDC UR6, c[0x0][0x150] ;  /* 0x0000540000067ab9 */ /* 0x000fe20000000800 */
[----:B------:R-:W-:Y:S01]  /*76f0*/  ULDC UR7, c[0x0][0x630] ;  /* 0x00018c0000077ab9 */ /* 0x000fe20000000800 */
[----:B------:R-:W-:Y:S01]  /*7700*/  ISETP.NE.AND.EX P1, PT, RZ, UR5, PT, P1 ;  /* 0x00000005ff007c0c */ /* 0x000fe2000bf25310 */
[----:B------:R-:W-:Y:S01]  /*7710*/  IMAD.MOV.U32 R4, RZ, RZ, R16 ;  /* 0x000000ffff047224 */ /* 0x000fe200078e0010 */
[----:B0-----:R-:W-:-:S05]  /*7720*/  I2FP.F32.U32 R5, R12 ;  /* 0x0000000c00057245 */ /* 0x001fca0000201000 */
[----:B------:R-:W-:Y:S01]  /*7730*/  FMUL R14, R5, UR6 ;  /* 0x00000006050e7c20 */ /* 0x000fe20008400000 */
[----:B------:R-:W-:-:S05]  /*7740*/  IMAD.MOV.U32 R5, RZ, RZ, R17 ;  /* 0x000000ffff057224 */ /* 0x000fca00078e0011 */
[----:B--2---:R-:W-:Y:S05]  /*7750*/  @!P1 BRA `(.L_x_177) ;  /* 0x0000000000289947 */ /* 0x004fea0003800000 */
[----:B------:R-:W-:Y:S02]  /*7760*/  ULDC UR6, c[0x0][0x634] ;  /* 0x00018d0000067ab9 */ /* 0x000fe40000000800 */
[----:B------:R-:W-:-:S05]  /*7770*/  IADD3 R5, P1, R16, UR6, RZ ;  /* 0x0000000610057c10 */ /* 0x000fca000ff3e0ff */
[----:B------:R-:W-:-:S04]  /*7780*/  IMAD.X R15, RZ, RZ, R17, P1 ;  /* 0x000000ffff0f7224 */ /* 0x000fc800008e0611 */
[----:B------:R-:W-:-:S04]  /*7790*/  IMAD.WIDE.U32 R6, R15, UR4, RZ ;  /* 0x000000040f067c25 */ /* 0x000fc8000f8e00ff */
[----:B------:R-:W-:-:S04]  /*77a0*/  IMAD.WIDE.U32 R6, P1, R5, UR5, R6 ;  /* 0x0000000505067c25 */ /* 0x000fc8000f820006 */
[----:B------:R-:W-:-:S04]  /*77b0*/  IMAD.WIDE.U32 R4, R5, UR4, RZ ;  /* 0x0000000405047c25 */ /* 0x000fc8000f8e00ff */
[----:B------:R-:W-:Y:S01]  /*77c0*/  IMAD.MOV.U32 R4, RZ, RZ, R7 ;  /* 0x000000ffff047224 */ /* 0x000fe200078e0007 */
[----:B------:R-:W-:Y:S01]  /*77d0*/  IADD3 RZ, P3, R5, R6, RZ ;  /* 0x0000000605ff7210 */ /* 0x000fe20007f7e0ff */
[----:B------:R-:W-:-:S04]  /*77e0*/  IMAD.X R5, RZ, RZ, RZ, P1 ;  /* 0x000000ffff057224 */ /* 0x000fc800008e06ff */
[----:B------:R-:W-:-:S08]  /*77f0*/  IMAD.WIDE.U32.X R4, R15, UR5, R4, P3 ;  /* 0x000000050f047c25 */ /* 0x000fd000098e0404 */
.L_x_177:
[--C-:B------:R-:W-:Y:S01]  /*7800*/  SHF.R.U64 R19, R4, UR7, R5.reuse ;  /* 0x0000000704137c19 */ /* 0x100fe20008001205 */
[----:B------:R-:W0:Y:S01]  /*7810*/  F2I.U32.TRUNC.NTZ R14, R14 ;  /* 0x0000000e000e7305 */ /* 0x000e22000020f000 */
[----:B------:R-:W-:Y:S01]  /*7820*/  SHF.R.U32.HI R4, RZ, UR7, R5 ;  /* 0x00000007ff047c19 */ /* 0x000fe20008011605 */
[----:B------:R-:W-:Y:S01]  /*7830*/  ULDC.64 UR4, c[0x0][0x620] ;  /* 0x0001880000047ab9 */ /* 0x000fe20000000a00 */
[----:B------:R-:W-:Y:S01]  /*7840*/  IADD3 R7, P1, RZ, -R19, RZ ;  /* 0x80000013ff077210 */ /* 0x000fe20007f3e0ff */
[----:B------:R-:W-:Y:S01]  /*7850*/  ULDC.64 UR6, c[0x0][0x640] ;  /* 0x0001900000067ab9 */ /* 0x000fe20000000a00 */
[----:B------:R-:W2:Y:S03]  /*7860*/  LDC R18, c[0x0][0x148] ;  /* 0x00005200ff127b82 */ /* 0x000ea60000000800 */
[----:B------:R-:W-:Y:S01]  /*7870*/  IMAD.X R4, RZ, RZ, ~R4, P1 ;  /* 0x000000ffff047224 */ /* 0x000fe200008e0e04 */
[----:B------:R-:W-:-:S03]  /*7880*/  ISETP.NE.U32.AND P1, PT, RZ, UR6, PT ;  /* 0x00000006ff007c0c */ /* 0x000fc6000bf25070 */
[----:B------:R-:W-:Y:S01]  /*7890*/  IMAD R6, R4, UR4, RZ ;  /* 0x0000000404067c24 */ /* 0x000fe2000f8e02ff */
[----:B------:R-:W-:Y:S01]  /*78a0*/  ISETP.NE.AND.EX P1, PT, RZ, UR7, PT, P1 ;  /* 0x00000007ff007c0c */ /* 0x000fe2000bf25310 */
[----:B------:R-:W-:Y:S01]  /*78b0*/  IMAD.WIDE.U32 R4, R7, UR4, R16 ;  /* 0x0000000407047c25 */ /* 0x000fe2000f8e0010 */
[----:B------:R-:W-:-:S03]  /*78c0*/  ULDC UR4, c[0x0][0x618] ;  /* 0x0001860000047ab9 */ /* 0x000fc60000000800 */
[----:B------:R-:W-:Y:S01]  /*78d0*/  IMAD R7, R7, UR5, R6 ;  /* 0x0000000507077c24 */ /* 0x000fe2000f8e0206 */
[----:B------:R-:W-:Y:S01]  /*78e0*/  ULDC UR5, c[0x0][0x154] ;  /* 0x0000550000057ab9 */ /* 0x000fe20000000800 */
[----:B0-----:R-:W-:Y:S02]  /*78f0*/  IMAD.MOV R6, RZ, RZ, -R14 ;  /* 0x000000ffff067224 */ /* 0x001fe400078e0a0e */
[----:B------:R-:W-:Y:S02]  /*7900*/  IMAD.IADD R5, R5, 0x1, R7 ;  /* 0x0000000105057824 */ /* 0x000fe400078e0207 */
[----:B-1----:R-:W-:Y:S01]  /*7910*/  IMAD R12, R13, R6, R12 ;  /* 0x000000060d0c7224 */ /* 0x002fe200078e020c */
[----:B------:R-:W-:Y:S02]  /*7920*/  I2FP.F32.U32 R6, R11 ;  /* 0x0000000b00067245 */ /* 0x000fe40000201000 */
[--C-:B------:R-:W-:Y:S02]  /*7930*/  SHF.R.U64 R13, R4, UR4, R5.reuse ;  /* 0x00000004040d7c19 */ /* 0x100fe40008001205 */
[----:B------:R-:W-:Y:S01]  /*7940*/  SHF.R.U32.HI R4, RZ, UR4, R5 ;  /* 0x00000004ff047c19 */ /* 0x000fe20008011605 */
[----:B------:R-:W-:Y:S01]  /*7950*/  FMUL R6, R6, UR5 ;  /* 0x0000000506067c20 */ /* 0x000fe20008400000 */
[----:B------:R-:W-:-:S02]  /*7960*/  ULDC UR4, c[0x0][0x608] ;  /* 0x0001820000047ab9 */ /* 0x000fc40000000800 */
[--C-:B------:R-:W-:Y:S01]  /*7970*/  SHF.R.U64 R15, R13, UR4, R4.reuse ;  /* 0x000000040d0f7c19 */ /* 0x100fe20008001204 */
[----:B------:R0:W1:Y:S01]  /*7980*/  F2I.U32.TRUNC.NTZ R20, R6 ;  /* 0x0000000600147305 */ /* 0x000062000020f000 */
[----:B------:R-:W-:Y:S01]  /*7990*/  SHF.R.U32.HI R4, RZ, UR4, R4 ;  /* 0x00000004ff047c19 */ /* 0x000fe20008011604 */
[----:B------:R-:W-:-:S03]  /*79a0*/  ULDC UR4, c[0x0][0x658] ;  /* 0x0001960000047ab9 */ /* 0x000fc60000000800 */
[--C-:B------:R-:W-:Y:S02]  /*79b0*/  SHF.R.U64 R14, R15, UR4, R4.reuse ;  /* 0x000000040f0e7c19 */ /* 0x100fe40008001204 */
[----:B------:R-:W-:-:S03]  /*79c0*/  SHF.R.U32.HI R21, RZ, UR4, R4 ;  /* 0x00000004ff157c19 */ /* 0x000fc60008011604 */
[----:B------:R-:W-:Y:S02]  /*79d0*/  IMAD.MOV.U32 R4, RZ, RZ, R14 ;  /* 0x000000ffff047224 */ /* 0x000fe400078e000e */
[----:B------:R-:W-:Y:S01]  /*79e0*/  IMAD.MOV.U32 R5, RZ, RZ, R21 ;  /* 0x000000ffff057224 */ /* 0x000fe200078e0015 */
[----:B0-----:R-:W-:Y:S06]  /*79f0*/  @!P1 BRA `(.L_x_178) ;  /* 0x0000000000289947 */ /* 0x001fec0003800000 */
        /* <DEDUP_REMOVED lines=10> */
.L_x_178:
[----:B------:R-:W-:Y:S01]  /*7aa0*/  ISETP.NE.AND P1, PT, R2, 0x1, PT ;  /* 0x000000010200780c */ /* 0x000fe20003f25270 */
[----:B------:R-:W-:Y:S01]  /*7ab0*/  ULDC UR4, c[0x0][0x648] ;  /* 0x0001920000047ab9 */ /* 0x000fe20000000800 */
[----:B------:R-:W-:Y:S01]  /*7ac0*/  LOP3.LUT R15, R15, UR22, RZ, 0xc0, !PT ;  /* 0x000000160f0f7c12 */ /* 0x000fe2000f8ec0ff */
[----:B-1----:R-:W-:Y:S01]  /*7ad0*/  IMAD.MOV R20, RZ, RZ, -R20 ;  /* 0x000000ffff147224 */ /* 0x002fe200078e0a14 */
[----:B------:R-:W-:Y:S01]  /*7ae0*/  SHF.R.U64 R4, R4, UR4, R5 ;  /* 0x0000000404047c19 */ /* 0x000fe20008001205 */
[----:B------:R-:W-:Y:S01]  /*7af0*/  ULDC UR4, c[0x0][0x638] ;  /* 0x00018e0000047ab9 */ /* 0x000fe20000000800 */
[----:B------:R-:W-:Y:S01]  /*7b00*/  LOP3.LUT R13, R13, UR13, RZ, 0xc0, !PT ;  /* 0x0000000d0d0d7c12 */ /* 0x000fe2000f8ec0ff */
[----:B------:R-:W-:Y:S02]  /*7b10*/  ULDC UR5, c[0x0][0x610] ;  /* 0x0001840000057ab9 */ /* 0x000fe40000000800 */
[----:B------:R-:W-:Y:S02]  /*7b20*/  IMAD.MOV R5, RZ, RZ, -R4 ;  /* 0x000000ffff057224 */ /* 0x000fe400078e0a04 */
[----:B------:R-:W-:-:S02]  /*7b30*/  IMAD R15, R4, UR14, R15 ;  /* 0x0000000e040f7c24 */ /* 0x000fc4000f8e020f */
[----:B--2---:R-:W-:Y:S02]  /*7b40*/  @P1 IMAD R12, R18, R20, R11 ;  /* 0x00000014120c1224 */ /* 0x004fe400078e020b */
[----:B------:R-:W-:Y:S01]  /*7b50*/  IMAD R14, R5, UR4, R14 ;  /* 0x00000004050e7c24 */ /* 0x000fe2000f8e020e */
[----:B------:R-:W-:Y:S01]  /*7b60*/  ULDC UR4, c[0x0][0x600] ;  /* 0x0001800000047ab9 */ /* 0x000fe20000000800 */
[----:B------:R-:W-:Y:S02]  /*7b70*/  IMAD R12, R15, UR5, R12 ;  /* 0x000000050f0c7c24 */ /* 0x000fe4000f8e020c */
[----:B------:R-:W-:Y:S02]  /*7b80*/  IMAD R5, R14, UR4, R13 ;  /* 0x000000040e057c24 */ /* 0x000fe4000f8e020d */
[----:B------:R-:W-:-:S03]  /*7b90*/  IMAD.MOV.U32 R4, RZ, RZ, 0x1 ;  /* 0x00000001ff047424 */ /* 0x000fc600078e00ff */
[----:B------:R-:W-:Y:S02]  /*7ba0*/  SEL R18, R5, R12, !P1 ;  /* 0x0000000c05127207 */ /* 0x000fe40004800000 */
[----:B------:R-:W-:-:S07]  /*7bb0*/  SEL R22, R12, R5, !P1 ;  /* 0x000000050c167207 */ /* 0x000fce0004800000 */
.L_x_176:
[----:B------:R-:W-:Y:S05]  /*7bc0*/  BSYNC B1 ;  /* 0x0000000000017941 */ /* 0x000fea0003800000 */
.L_x_175:
[----:B------:R-:W-:-:S13]  /*7bd0*/  LOP3.LUT P1, RZ, R4, 0xff, RZ, 0xc0, !PT ;  /* 0x000000ff04ff7812 */ /* 0x000fda000782c0ff */
[----:B------:R-:W-:Y:S05]  /*7be0*/  @P1 BRA `(.L_x_179) ;  /* 0xfffffff000f81947 */ /* 0x000fea000383ffff */
[----:B------:R-:W-:Y:S05]  /*7bf0*/  BSYNC B0 ;  /* 0x0000000000007941 */ /* 0x000fea0003800000 */
.L_x_167:
[----:B------:R-:W-:-:S03]  /*7c00*/  UMOV UR4, 0xffffffff ;  /* 0xffffffff00047882 */ /* 0x000fc60000000000 */
[----:B------:R-:W-:Y:S05]  /*7c10*/  BRA.DIV UR4, `(.L_x_180) ;  /* 0x0000000604247947 */ /* 0x000fea000b800000 */
[----:B------:R-:W-:-:S13]  /*7c20*/  ELECT P6, URZ, PT ;  /* 0x00000000003f782f */ /* 0x000fda00038c0000 */
.L_x_195:
[----:B------:R-:W-:Y:S04]  /*7c30*/  BSSY B0, `(.L_x_181) ;  /* 0x0000022000007945 */ /* 0x000fe80003800000 */
[----:B------:R-:W-:Y:S05]  /*7c40*/  @!P6 BRA `(.L_x_182) ;  /* 0x000000000080e947 */ /* 0x000fea0003800000 */
[----:B------:R-:W-:-:S04]  /*7c50*/  LOP3.LUT R23, R23, 0x2, RZ, 0xfc, !PT ;  /* 0x0000000217177812 */ /* 0x000fc800078efcff */
[----:B------:R-:W-:-:S13]  /*7c60*/  ISETP.NE.AND P0, PT, R23, 0x3, PT ;  /* 0x000000031700780c */ /* 0x000fda0003f05270 */
[----:B------:R-:W-:Y:S05]  /*7c70*/  @!P0 BRA `(.L_x_183) ;  /* 0x0000000000048947 */ /* 0x000fea0003800000 */
[----:B------:R-:W-:Y:S01]  /*7c80*/  BPT.TRAP 0x1 ;  /* 0x000000040000795c */ /* 0x000fe20000300000 */
.L_x_183:
[----:B------:R-:W0:Y:S01]  /*7c90*/  S2R R5, SR_CgaCtaId ;  /* 0x0000000000057919 */ /* 0x000e220000008800 */
[----:B------:R-:W-:Y:S02]  /*7ca0*/  MOV R0, 0x400 ;  /* 0x0000040000007802 */ /* 0x000fe40000000f00 */
[----:B------:R-:W-:Y:S02]  /*7cb0*/  SHF.L.U32 R2, R3, 0x1f, RZ ;  /* 0x0000001f03027819 */ /* 0x000fe400000006ff */
[----:B0-----:R-:W-:-:S05]  /*7cc0*/  LEA R5, R5, R0, 0x18 ;  /* 0x0000000005057211 */ /* 0x001fca00078ec0ff */
[----:B------:R-:W-:-:S04]  /*7cd0*/  VIADD R5, R5, 0x18 ;  /* 0x0000001805057836 */ /* 0x000fc80000000000 */
[C---:B------:R-:W-:Y:S02]  /*7ce0*/  IMAD R7, R8.reuse, 0x8, R5 ;  /* 0x0000000808077824 */ /* 0x040fe400078e0205 */
[----:B------:R-:W-:Y:S02]  /*7cf0*/  VIADD R8, R8, 0x1 ;  /* 0x0000000108087836 */ /* 0x000fe40000000000 */
[----:B------:R-:W0:Y:S03]  /*7d00*/  SYNCS.PHASECHK.TRANS64.TRYWAIT P0, [R7+URZ], R2 ;  /* 0x00000002070075a7 */ /* 0x000e26000800017f */
[----:B------:R-:W-:-:S04]  /*7d10*/  ISETP.NE.AND P1, PT, R8, 0x3, PT ;  /* 0x000000030800780c */ /* 0x000fc80003f25270 */
[----:B------:R-:W-:Y:S02]  /*7d20*/  SEL R0, RZ, 0x1, P1 ;  /* 0x00000001ff007807 */ /* 0x000fe40000800000 */
[----:B------:R-:W-:Y:S02]  /*7d30*/  SEL R8, R8, RZ, P1 ;  /* 0x000000ff08087207 */ /* 0x000fe40000800000 */
[----:B------:R-:W-:-:S03]  /*7d40*/  LOP3.LUT R9, R3, R0, RZ, 0x3c, !PT ;  /* 0x0000000003097212 */ /* 0x000fc600078e3cff */
[----:B------:R-:W-:Y:S01]  /*7d50*/  IMAD R4, R8, 0x8, R5 ;  /* 0x0000000808047824 */ /* 0x000fe200078e0205 */
[----:B------:R-:W-:Y:S01]  /*7d60*/  SHF.L.U32 R3, R9, 0x1f, RZ ;  /* 0x0000001f09037819 */ /* 0x000fe200000006ff */
[----:B0-----:R-:W-:Y:S06]  /*7d70*/  @!P0 BRA `(.L_x_184) ;  /* 0x0000000000ec8947 */ /* 0x001fec0003800000 */
.L_x_196:
[----:B------:R-:W1:Y:S01]  /*7d80*/  SYNCS.PHASECHK.TRANS64.TRYWAIT P0, [R4+URZ], R3 ;  /* 0x00000003040075a7 */ /* 0x000e62000800017f */
[----:B------:R-:W-:-:S05]  /*7d90*/  VIADD R0, R8, 0x1 ;  /* 0x0000000108007836 */ /* 0x000fca0000000000 */
[----:B------:R-:W-:-:S04]  /*7da0*/  ISETP.NE.AND P1, PT, R0, 0x3, PT ;  /* 0x000000030000780c */ /* 0x000fc80003f25270 */
[----:B0-----:R-:W-:Y:S02]  /*7db0*/  SEL R2, RZ, 0x1, P1 ;  /* 0x00000001ff027807 */ /* 0x001fe40000800000 */
[----:B------:R-:W-:Y:S02]  /*7dc0*/  SEL R0, R0, RZ, P1 ;  /* 0x000000ff00007207 */ /* 0x000fe40000800000 */
[----:B------:R-:W-:Y:S01]  /*7dd0*/  LOP3.LUT R2, R9, R2, RZ, 0x3c, !PT ;  /* 0x0000000209027212 */ /* 0x000fe200078e3cff */
[----:B-1----:R-:W-:Y:S06]  /*7de0*/  @!P0 BRA `(.L_x_185) ;  /* 0x0000000000e48947 */ /* 0x002fec0003800000 */
.L_x_197:
[----:B------:R-:W-:Y:S01]  /*7df0*/  IMAD R5, R0, 0x8, R5 ;  /* 0x0000000800057824 */ /* 0x000fe200078e0205 */
[----:B------:R-:W-:-:S07]  /*7e00*/  SHF.L.U32 R0, R2, 0x1f, RZ ;  /* 0x0000001f02007819 */ /* 0x000fce00000006ff */
.L_x_186:
[----:B-1----:R1:W2:Y:S02]  /*7e10*/  SYNCS.PHASECHK.TRANS64.TRYWAIT P0, [R5+URZ], R0 ;  /* 0x00000000050075a7 */ /* 0x0022a4000800017f */
[----:B--2---:R-:W-:Y:S05]  /*7e20*/  @!P0 NANOSLEEP.SYNCS 0x989680 ;  /* 0x009896800000895d */ /* 0x004fea0003900000 */
[----:B------:R-:W2:Y:S02]  /*7e30*/  @!P0 SYNCS.PHASECHK.TRANS64 P0, [R5+URZ], R0 ;  /* 0x00000000050085a7 */ /* 0x000ea4000800007f */
[----:B--2---:R-:W-:Y:S05]  /*7e40*/  @!P0 BRA `(.L_x_186) ;  /* 0xfffffffc00f08947 */ /* 0x004fea000383ffff */
.L_x_182:
[----:B------:R-:W-:Y:S05]  /*7e50*/  BSYNC B0 ;  /* 0x0000000000007941 */ /* 0x000fea0003800000 */
.L_x_181:
[----:B------:R-:W-:Y:S05]  /*7e60*/  EXIT ;  /* 0x000000000000794d */ /* 0x000fea0003800000 */
.L_x_19:
[----:B0-----:R-:W-:-:S04]  /*7e70*/  IMAD.U32 R3, RZ, RZ, UR43 ;  /* 0x0000002bff037e24 */ /* 0x001fc8000f8e00ff */
[----:B------:R0:W1:Y:S03]  /*7e80*/  SYNCS.PHASECHK.TRANS64.TRYWAIT P0, [R3+URZ+-0x8], R0 ;  /* 0xfffff800030075a7 */ /* 0x000066000800017f */
[----:B-1----:R-:W-:Y:S05]  /*7e90*/  @!P0 NANOSLEEP.SYNCS 0x989680 ;  /* 0x009896800000895d */ /* 0x002fea0003900000 */
[----:B------:R-:W1:Y:S02]  /*7ea0*/  @!P0 SYNCS.PHASECHK.TRANS64 P0, [R3+URZ+-0x8], R0 ;  /* 0xfffff800030085a7 */ /* 0x000e64000800007f */
[----:B-1----:R-:W-:Y:S05]  /*7eb0*/  @!P0 BRA `(.L_x_19) ;  /* 0xfffffffc00ec8947 */ /* 0x002fea000383ffff */
[----:B------:R-:W-:Y:S05]  /*7ec0*/  BRA `(.L_x_187) ;  /* 0xffffff9800307947 */ /* 0x000fea000383ffff */
.L_x_24:
[----:B-1----:R1:W2:Y:S02]  /*7ed0*/  SYNCS.PHASECHK.TRANS64.TRYWAIT P1, [R3+URZ], R0 ;  /* 0x00000000030075a7 */ /* 0x0022a4000802017f */
[----:B--2---:R-:W-:Y:S05]  /*7ee0*/  @!P1 NANOSLEEP.SYNCS 0x989680 ;  /* 0x009896800000995d */ /* 0x004fea0003900000 */
[----:B------:R-:W2:Y:S02]  /*7ef0*/  @!P1 SYNCS.PHASECHK.TRANS64 P1, [R3+URZ], R0 ;  /* 0x00000000030095a7 */ /* 0x000ea4000802007f */
[----:B--2---:R-:W-:Y:S05]  /*7f00*/  @!P1 BRA `(.L_x_24) ;  /* 0xfffffffc00f09947 */ /* 0x004fea000383ffff */
[----:B------:R-:W-:Y:S05]  /*7f10*/  BRA `(.L_x_23) ;  /* 0xffffff9800a47947 */ /* 0x000fea000383ffff */
.L_x_29:
[----:B-1----:R-:W-:-:S04]  /*7f20*/  IMAD.U32 R5, RZ, RZ, UR7 ;  /* 0x00000007ff057e24 */ /* 0x002fc8000f8e00ff */
[----:B------:R1:W2:Y:S03]  /*7f30*/  SYNCS.PHASECHK.TRANS64.TRYWAIT P1, [R5+URZ], R4 ;  /* 0x00000004050075a7 */ /* 0x0002a6000802017f */
[----:B--2---:R-:W-:Y:S05]  /*7f40*/  @!P1 NANOSLEEP.SYNCS 0x989680 ;  /* 0x009896800000995d */ /* 0x004fea0003900000 */
[----:B------:R-:W2:Y:S02]  /*7f50*/  @!P1 SYNCS.PHASECHK.TRANS64 P1, [R5+URZ], R4 ;  /* 0x00000004050095a7 */ /* 0x000ea4000802007f */
[----:B--2---:R-:W-:Y:S05]  /*7f60*/  @!P1 BRA `(.L_x_29) ;  /* 0xfffffffc00ec9947 */ /* 0x004fea000383ffff */
[----:B------:R-:W-:Y:S05]  /*7f70*/  BRA `(.L_x_28) ;  /* 0xffffff9c00e47947 */ /* 0x000fea000383ffff */
.L_x_35:
[----:B0-----:R-:W-:-:S04]  /*7f80*/  IMAD.U32 R3, RZ, RZ, UR43 ;  /* 0x0000002bff037e24 */ /* 0x001fc8000f8e00ff */
[----:B------:R0:W1:Y:S03]  /*7f90*/  SYNCS.PHASECHK.TRANS64.TRYWAIT P0, [R3+URZ+0x8], R0 ;  /* 0x00000800030075a7 */ /* 0x000066000800017f */
[----:B-1----:R-:W-:Y:S05]  /*7fa0*/  @!P0 NANOSLEEP.SYNCS 0x989680 ;  /* 0x009896800000895d */ /* 0x002fea0003900000 */
[----:B------:R-:W1:Y:S02]  /*7fb0*/  @!P0 SYNCS.PHASECHK.TRANS64 P0, [R3+URZ+0x8], R0 ;  /* 0x00000800030085a7 */ /* 0x000e64000800007f */
[----:B-1----:R-:W-:Y:S05]  /*7fc0*/  @!P0 BRA `(.L_x_35) ;  /* 0xfffffffc00ec8947 */ /* 0x002fea000383ffff */
[----:B------:R-:W-:Y:S05]  /*7fd0*/  BRA `(.L_x_188) ;  /* 0xffffffa400947947 */ /* 0x000fea000383ffff */
.L_x_168:
[----:B------:R-:W-:Y:S01]  /*7fe0*/  BSSY B1, `(.L_x_189) ;  /* 0x0000006000017945 */ /* 0x000fe20003800000 */
[----:B------:R-:W-:-:S07]  /*7ff0*/  IMAD.MOV.U32 R15, RZ, RZ, -0x1 ;  /* 0xffffffffff0f7424 */ /* 0x000fce00078e00ff */
[----:B-----5:R-:W-:Y:S05]  /*8000*/  WARPSYNC.COLLECTIVE R15, `(.L_x_190) ;  /* 0x000000000f0c7348 */ /* 0x020fea0003c00000 */
[----:B------:R-:W-:Y:S02]  /*8010*/  ELECT P6, UR62, PT ;  /* 0x00000000003e782f */ /* 0x000fe400038c0000 */
[----:B------:R-:W-:Y:S01]  /*8020*/  MOV R14, UR62 ;  /* 0x0000003e000e7c02 */ /* 0x000fe20008000f00 */
[----:B-----5:R-:W-:Y:S10]  /*8030*/  ENDCOLLECTIVE ;  /* 0x000000000000791b */ /* 0x020ff40003800000 */
.L_x_190:
[----:B------:R-:W-:Y:S05]  /*8040*/  BSYNC B1 ;  /* 0x0000000000017941 */ /* 0x000fea0003800000 */
.L_x_189:
[----:B------:R-:W-:Y:S05]  /*8050*/  BRA `(.L_x_191) ;  /* 0xffffffec00e87947 */ /* 0x000fea000383ffff */
.L_x_171:
[----:B-1----:R1:W2:Y:S02]  /*8060*/  SYNCS.PHASECHK.TRANS64.TRYWAIT P1, [R11+URZ+0x18], R6 ;  /* 0x000018060b0075a7 */ /* 0x0022a4000802017f */
[----:B--2---:R-:W-:Y:S05]  /*8070*/  @!P1 NANOSLEEP.SYNCS 0x989680 ;  /* 0x009896800000995d */ /* 0x004fea0003900000 */
[----:B------:R-:W2:Y:S02]  /*8080*/  @!P1 SYNCS.PHASECHK.TRANS64 P1, [R11+URZ+0x18], R6 ;  /* 0x000018060b0095a7 */ /* 0x000ea4000802007f */
[----:B--2---:R-:W-:Y:S05]  /*8090*/  @!P1 BRA `(.L_x_171) ;  /* 0xfffffffc00f09947 */ /* 0x004fea000383ffff */
[----:B------:R-:W-:Y:S05]  /*80a0*/  BRA `(.L_x_192) ;  /* 0xfffffff000207947 */ /* 0x000fea000383ffff */
.L_x_180:
[----:B------:R-:W-:Y:S01]  /*80b0*/  BSSY B0, `(.L_x_193) ;  /* 0x0000006000007945 */ /* 0x000fe20003800000 */
[----:B------:R-:W-:-:S07]  /*80c0*/  IMAD.MOV.U32 R15, RZ, RZ, -0x1 ;  /* 0xffffffffff0f7424 */ /* 0x000fce00078e00ff */
[----:B-----5:R-:W-:Y:S05]  /*80d0*/  WARPSYNC.COLLECTIVE R15, `(.L_x_194) ;  /* 0x000000000f0c7348 */ /* 0x020fea0003c00000 */
[----:B------:R-:W-:Y:S02]  /*80e0*/  ELECT P6, UR62, PT ;  /* 0x00000000003e782f */ /* 0x000fe400038c0000 */
[----:B------:R-:W-:Y:S01]  /*80f0*/  MOV R14, UR62 ;  /* 0x0000003e000e7c02 */ /* 0x000fe20008000f00 */
[----:B-----5:R-:W-:Y:S10]  /*8100*/  ENDCOLLECTIVE ;  /* 0x000000000000791b */ /* 0x020ff40003800000 */
.L_x_194:
[----:B------:R-:W-:Y:S05]  /*8110*/  BSYNC B0 ;  /* 0x0000000000007941 */ /* 0x000fea0003800000 */
.L_x_193:
[----:B------:R-:W-:Y:S05]  /*8120*/  BRA `(.L_x_195) ;  /* 0xfffffff800c07947 */ /* 0x000fea000383ffff */
.L_x_184:
[----:B0-----:R0:W1:Y:S02]  /*8130*/  SYNCS.PHASECHK.TRANS64.TRYWAIT P0, [R7+URZ], R2 ;  /* 0x00000002070075a7 */ /* 0x001064000800017f */
[----:B-1----:R-:W-:Y:S05]  /*8140*/  @!P0 NANOSLEEP.SYNCS 0x989680 ;  /* 0x009896800000895d */ /* 0x002fea0003900000 */
[----:B------:R-:W1:Y:S02]  /*8150*/  @!P0 SYNCS.PHASECHK.TRANS64 P0, [R7+URZ], R2 ;  /* 0x00000002070085a7 */ /* 0x000e64000800007f */
[----:B-1----:R-:W-:Y:S05]  /*8160*/  @!P0 BRA `(.L_x_184) ;  /* 0xfffffffc00f08947 */ /* 0x002fea000383ffff */
[----:B------:R-:W-:Y:S05]  /*8170*/  BRA `(.L_x_196) ;  /* 0xfffffffc00007947 */ /* 0x000fea000383ffff */
.L_x_185:
[----:B0-----:R0:W1:Y:S02]  /*8180*/  SYNCS.PHASECHK.TRANS64.TRYWAIT P0, [R4+URZ], R3 ;  /* 0x00000003040075a7 */ /* 0x001064000800017f */
[----:B-1----:R-:W-:Y:S05]  /*8190*/  @!P0 NANOSLEEP.SYNCS 0x989680 ;  /* 0x009896800000895d */ /* 0x002fea0003900000 */
[----:B------:R-:W1:Y:S02]  /*81a0*/  @!P0 SYNCS.PHASECHK.TRANS64 P0, [R4+URZ], R3 ;  /* 0x00000003040085a7 */ /* 0x000e64000800007f */
[----:B-1----:R-:W-:Y:S05]  /*81b0*/  @!P0 BRA `(.L_x_185) ;  /* 0xfffffffc00f08947 */ /* 0x002fea000383ffff */
[----:B------:R-:W-:Y:S05]  /*81c0*/  BRA `(.L_x_197) ;  /* 0xfffffffc00087947 */ /* 0x000fea000383ffff */
.L_x_198:
[----:B------:R-:W-:-:S00]  /*81d0*/  BRA `(.L_x_198) ;  /* 0xfffffffc00fc7947 */ /* 0x000fc0000383ffff */
[----:B------:R-:W-:-:S00]  /*81e0*/  NOP ;  /* 0x0000000000007918 */ /* 0x000fc00000000000 */
        /* <DEDUP_REMOVED lines=9> */
.L_x_199:


//--------------------- .nv.global.init           --------------------------
	.section	.nv.global.init,"aw",@progbits
.nv.global.init:
	.type		$str$22,@object
	.size		$str$22,($str$23 - $str$22)
$str$22:
        /*0000*/ 	.byte	0x6b, 0x5f, 0x74, 0x69, 0x6c, 0x65, 0x5f, 0x63, 0x6f, 0x75, 0x6e, 0x74, 0x20, 0x3e, 0x3d, 0x20
        /*0010*/ 	.byte	0x31, 0x00
	.type		$str$23,@object
	.size		$str$23,(__unnamed_1 - $str$23)
$str$23:
        /*0012*/ 	.byte	0x2f, 0x74, 0x6d, 0x70, 0x2f, 0x63, 0x75, 0x74, 0x6c, 0x61, 0x73, 0x73, 0x5f, 0x73, 0x77, 0x65
        /*0022*/ 	.byte	0x65, 0x70, 0x5f, 0x73, 0x72, 0x63, 0x2f, 0x69, 0x6e, 0x63, 0x6c, 0x75, 0x64, 0x65, 0x2f, 0x63
        /*0032*/ 	.byte	0x75, 0x74, 0x6c, 0x61, 0x73, 0x73, 0x2f, 0x67, 0x65, 0x6d, 0x6d, 0x2f, 0x63, 0x6f, 0x6c, 0x6c
        /*0042*/ 	.byte	0x65, 0x63, 0x74, 0x69, 0x76, 0x65, 0x2f, 0x73, 0x6d, 0x39, 0x30, 0x5f, 0x6d, 0x6d, 0x61, 0x5f
        /*0052*/ 	.byte	0x74, 0x6d, 0x61, 0x5f, 0x67, 0x6d, 0x6d, 0x61, 0x5f, 0x73, 0x73, 0x5f, 0x77, 0x61, 0x72, 0x70
        /*0062*/ 	.byte	0x73, 0x70, 0x65, 0x63, 0x69, 0x61, 0x6c, 0x69, 0x7a, 0x65, 0x64, 0x2e, 0x68, 0x70, 0x70, 0x00
	.type		__unnamed_1,@object
	.size		__unnamed_1,(.L_0 - __unnamed_1)
__unnamed_1:
        /*0072*/ 	.byte	0x76, 0x6f, 0x69, 0x64, 0x20, 0x63, 0x75, 0x74, 0x6c, 0x61, 0x73, 0x73, 0x3a, 0x3a, 0x67, 0x65
        /* <DEDUP_REMOVED lines=177> */
        /*0b92*/ 	.byte	0x75, 0x74, 0x65, 0x3a, 0x3a, 0x69, 0x64, 0x65, 0x6e, 0x74, 0x69, 0x74, 0x79, 0x5d, 0x00
.L_0:


//--------------------- .nv.shared._ZN7cutlass13device_kernelINS_4gemm6kernel13GemmUniversalIN4cute5tupleIJiiiiEEENS1_10collective13CollectiveMmaINS1_34MainloopSm90TmaGmmaWarpSpecializedILi3ENS5_IJNS4_1CILi2EEESB_NSA_ILi1EEEEEENS1_32KernelTmaWarpSpecializedPingpongEEENS5_IJNSA_ILi64EEENSA_ILi128EEESG_EEENS_10tfloat32_tENS5_IJlSC_lEEESJ_SK_NS4_8TiledMMAINS4_8MMA_AtomIJNS4_4SM904GMMA30MMA_64x128x8_F32TF32TF32_SS_TNILNSO_7ScaleInE1ELSQ_1EEEEEENS4_6LayoutINS5_IJSC_SC_SC_EEENS5_IJNSA_ILi0EEESV_SV_EEEEENS5_IJNS4_10UnderscoreESY_SY_EEEEENS4_23SM90_TMA_LOAD_MULTICASTENS4_14ComposedLayoutINS4_7SwizzleILi3ELi4ELi3EEENS4_18smem_ptr_flag_bitsILi32EEENST_INS5_IJNSA_ILi8EEENSA_ILi32EEEEEENS5_IJS18_SC_EEEEEEEvNS4_8identityES11_S1C_vS1D_EENS_8epilogue10collective6detail29Sm90TmaWarpSpecializedAdapterINS1G_15DefaultEpilogueISJ_SK_SK_NS1F_6thread17LinearCombinationISJ_Li1EffLNS1K_9ScaleType4KindE0ELNS_15FloatRoundStyleE2ESJ_EENS1_15EpilogueDefaultEEEEEvvEEEEvNT_6ParamsE --------------------------
	.section	.nv.shared._ZN7cutlass13device_kernelINS_4gemm6kernel13GemmUniversalIN4cute5tupleIJiiiiEEENS1_10collective13CollectiveMmaINS1_34MainloopSm90TmaGmmaWarpSpecializedILi3ENS5_IJNS4_1CILi2EEESB_NSA_ILi1EEEEEENS1_32KernelTmaWarpSpecializedPingpongEEENS5_IJNSA_ILi64EEENSA_ILi128EEESG_EEENS_10tfloat32_tENS5_IJlSC_lEEESJ_SK_NS4_8TiledMMAINS4_8MMA_AtomIJNS4_4SM904GMMA30MMA_64x128x8_F32TF32TF32_SS_TNILNSO_7ScaleInE1ELSQ_1EEEEEENS4_6LayoutINS5_IJSC_SC_SC_EEENS5_IJNSA_ILi0EEESV_SV_EEEEENS5_IJNS4_10UnderscoreESY_SY_EEEEENS4_23SM90_TMA_LOAD_MULTICASTENS4_14ComposedLayoutINS4_7SwizzleILi3ELi4ELi3EEENS4_18smem_ptr_flag_bitsILi32EEENST_INS5_IJNSA_ILi8EEENSA_ILi32EEEEEENS5_IJS18_SC_EEEEEEEvNS4_8identityES11_S1C_vS1D_EENS_8epilogue10collective6detail29Sm90TmaWarpSpecializedAdapterINS1G_15DefaultEpilogueISJ_SK_SK_NS1F_6thread17LinearCombinationISJ_Li1EffLNS1K_9ScaleType4KindE0ELNS_15FloatRoundStyleE2ESJ_EENS1_15EpilogueDefaultEEEEEvvEEEEvNT_6ParamsE,"aw",@nobits
	.sectionflags	@""
	.align	16
	.zero		1024


//--------------------- .nv.shared.reserved.0     --------------------------
	.section	.nv.shared.reserved.0,"aw",@nobits
	.weak		__nv_reservedSMEM_offset_0_alias
	.size		__nv_reservedSMEM_offset_0_alias, 0, 0
	.other		__nv_reservedSMEM_offset_0_alias,@"STO_CUDA_RESERVED_SHARED STV_DEFAULT"
__nv_reservedSMEM_offset_0_alias:
	.zero		0


//--------------------- .nv.global                --------------------------
	.section	.nv.global,"aw",@nobits
.nv.global:
	.type		_ZN39_INTERNAL_ffed522f_4_k_cu_210c2a5f_68684cute1_E,@object
	.size		_ZN39_INTERNAL_ffed522f_4_k_cu_210c2a5f_68684cute1_E,(_ZN39_INTERNAL_ffed522f_4_k_cu_210c2a5f_68684cuda3std3__45__cpo6cbeginE - _ZN39_INTERNAL_ffed522f_4_k_cu_210c2a5f_68684cute1_E)
_ZN39_INTERNAL_ffed522f_4_k_cu_210c2a5f_68684cute1_E:
	.zero		1
	.type		_ZN39_INTERNAL_ffed522f_4_k_cu_210c2a5f_68684cuda3std3__45__cpo6cbeginE,@object
	.size		_ZN39_INTERNAL_ffed522f_4_k_cu_210c2a5f_68684cuda3std3__45__cpo6cbeginE,(_ZN39_INTERNAL_ffed522f_4_k_cu_210c2a5f_68684cuda3std3__48in_placeE - _ZN39_INTERNAL_ffed522f_4_k_cu_210c2a5f_68684cuda3std3__45__cpo6cbeginE)
_ZN39_INTERNAL_ffed522f_4_k_cu_210c2a5f_68684cuda3std3__45__cpo6cbeginE:
	.zero		1
	.type		_ZN39_INTERNAL_ffed522f_4_k_cu_210c2a5f_68684cuda3std3__48in_placeE,@object
	.size		_ZN39_INTERNAL_ffed522f_4_k_cu_210c2a5f_68684cuda3std3__48in_placeE,(_ZN39_INTERNAL_ffed522f_4_k_cu_210c2a5f_68684cuda3std6ranges3__45__cpo9iter_moveE - _ZN39_INTERNAL_ffed522f_4_k_cu_210c2a5f_68684cuda3std3__48in_placeE)
_ZN39_INTERNAL_ffed522f_4_k_cu_210c2a5f_68684cuda3std3__48in_placeE:
	.zero		1
	.type		_ZN39_INTERNAL_ffed522f_4_k_cu_210c2a5f_68684cuda3std6ranges3__45__cpo9iter_moveE,@object
	.size		_ZN39_INTERNAL_ffed522f_4_k_cu_210c2a5f_68684cuda3std6ranges3__45__cpo9iter_moveE,(_ZN39_INTERNAL_ffed522f_4_k_cu_210c2a5f_68684cuda3std3__45__cpo5beginE - _ZN39_INTERNAL_ffed522f_4_k_cu_210c2a5f_68684cuda3std6ranges3__45__cpo9iter_moveE)
_ZN39_INTERNAL_ffed522f_4_k_cu_210c2a5f_68684cuda3std6ranges3__45__cpo9iter_moveE:
	.zero		1
	.type		_ZN39_INTERNAL_ffed522f_4_k_cu_210c2a5f_68684cuda3std3__45__cpo5beginE,@object
	.size		_ZN39_INTERNAL_ffed522f_4_k_cu_210c2a5f_68684cuda3std3__45__cpo5beginE,(_ZN39_INTERNAL_ffed522f_4_k_cu_210c2a5f_68684cuda3std3__441_GLOBAL__N__ffed522f_4_k_cu_210c2a5f_68686ignoreE - _ZN39_INTERNAL_ffed522f_4_k_cu_210c2a5f_68684cuda3std3__45__cpo5beginE)
_ZN39_INTERNAL_ffed522f_4_k_cu_210c2a5f_68684cuda3std3__45__cpo5beginE:
	.zero		1
	.type		_ZN39_INTERNAL_ffed522f_4_k_cu_210c2a5f_68684cuda3std3__441_GLOBAL__N__ffed522f_4_k_cu_210c2a5f_68686ignoreE,@object
	.size		_ZN39_INTERNAL_ffed522f_4_k_cu_210c2a5f_68684cuda3std3__441_GLOBAL__N__ffed522f_4_k_cu_210c2a5f_68686ignoreE,(_ZN39_INTERNAL_ffed522f_4_k_cu_210c2a5f_68684cute7productE - _ZN39_INTERNAL_ffed522f_4_k_cu_210c2a5f_68684cuda3std3__441_GLOBAL__N__ffed522f_4_k_cu_210c2a5f_68686ignoreE)
_ZN39_INTERNAL_ffed522f_4_k_cu_210c2a5f_68684cuda3std3__441_GLOBAL__N__ffed522f_4_k_cu_210c2a5f_68686ignoreE:
	.zero		1
	.type		_ZN39_INTERNAL_ffed522f_4_k_cu_210c2a5f_68684cute7productE,@object
	.size		_ZN39_INTERNAL_ffed522f_4_k_cu_210c2a5f_68684cute7productE,(_ZN39_INTERNAL_ffed522f_4_k_cu_210c2a5f_68684cuda3std3__45__cpo3endE - _ZN39_INTERNAL_ffed522f_4_k_cu_210c2a5f_68684cute7productE)
_ZN39_INTERNAL_ffed522f_4_k_cu_210c2a5f_68684cute7productE:
	.zero		1
	.type		_ZN39_INTERNAL_ffed522f_4_k_cu_210c2a5f_68684cuda3std3__45__cpo3endE,@object
	.size		_ZN39_INTERNAL_ffed522f_4_k_cu_210c2a5f_68684cuda3std3__45__cpo3endE,(_ZN39_INTERNAL_ffed522f_4_k_cu_210c2a5f_68684cuda3std3__419piecewise_constructE - _ZN39_INTERNAL_ffed522f_4_k_cu_210c2a5f_68684cuda3std3__45__cpo3endE)
_ZN39_INTERNAL_ffed522f_4_k_cu_210c2a5f_68684cuda3std3__45__cpo3endE:
	.zero		1
	.type		_ZN39_INTERNAL_ffed522f_4_k_cu_210c2a5f_68684cuda3std3__419piecewise_constructE,@object
	.size		_ZN39_INTERNAL_ffed522f_4_k_cu_210c2a5f_68684cuda3std3__419piecewise_constructE,(_ZN39_INTERNAL_ffed522f_4_k_cu_210c2a5f_68684cuda3std3__45__cpo4cendE - _ZN39_INTERNAL_ffed522f_4_k_cu_210c2a5f_68684cuda3std3__419piecewise_constructE)
_ZN39_INTERNAL_ffed522f_4_k_cu_210c2a5f_68684cuda3std3__419piecewise_constructE:
	.zero		1
	.type		_ZN39_INTERNAL_ffed522f_4_k_cu_210c2a5f_68684cuda3std3__45__cpo4cendE,@object
	.size		_ZN39_INTERNAL_ffed522f_4_k_cu_210c2a5f_68684cuda3std3__45__cpo4cendE,(_ZN39_INTERNAL_ffed522f_4_k_cu_210c2a5f_68684cuda3std6ranges3__45__cpo4swapE - _ZN39_INTERNAL_ffed522f_4_k_cu_210c2a5f_68684cuda3std3__45__cpo4cendE)
_ZN39_INTERNAL_ffed522f_4_k_cu_210c2a5f_68684cuda3std3__45__cpo4cendE:
	.zero		1
	.type		_ZN39_INTERNAL_ffed522f_4_k_cu_210c2a5f_68684cuda3std6ranges3__45__cpo4swapE,@object
	.size		_ZN39_INTERNAL_ffed522f_4_k_cu_210c2a5f_68684cuda3std6ranges3__45__cpo4swapE,(.L_8 - _ZN39_INTERNAL_ffed522f_4_k_cu_210c2a5f_68684cuda3std6ranges3__45__cpo4swapE)
_ZN39_INTERNAL_ffed522f_4_k_cu_210c2a5f_68684cuda3std6ranges3__45__cpo4swapE:
	.zero		1
.L_8:


//--------------------- .nv.constant0._ZN7cutlass13device_kernelINS_4gemm6kernel13GemmUniversalIN4cute5tupleIJiiiiEEENS1_10collective13CollectiveMmaINS1_34MainloopSm90TmaGmmaWarpSpecializedILi3ENS5_IJNS4_1CILi2EEESB_NSA_ILi1EEEEEENS1_32KernelTmaWarpSpecializedPingpongEEENS5_IJNSA_ILi64EEENSA_ILi128EEESG_EEENS_10tfloat32_tENS5_IJlSC_lEEESJ_SK_NS4_8TiledMMAINS4_8MMA_AtomIJNS4_4SM904GMMA30MMA_64x128x8_F32TF32TF32_SS_TNILNSO_7ScaleInE1ELSQ_1EEEEEENS4_6LayoutINS5_IJSC_SC_SC_EEENS5_IJNSA_ILi0EEESV_SV_EEEEENS5_IJNS4_10UnderscoreESY_SY_EEEEENS4_23SM90_TMA_LOAD_MULTICASTENS4_14ComposedLayoutINS4_7SwizzleILi3ELi4ELi3EEENS4_18smem_ptr_flag_bitsILi32EEENST_INS5_IJNSA_ILi8EEENSA_ILi32EEEEEENS5_IJS18_SC_EEEEEEEvNS4_8identityES11_S1C_vS1D_EENS_8epilogue10collective6detail29Sm90TmaWarpSpecializedAdapterINS1G_15DefaultEpilogueISJ_SK_SK_NS1F_6thread17LinearCombinationISJ_Li1EffLNS1K_9ScaleType4KindE0ELNS_15FloatRoundStyleE2ESJ_EENS1_15EpilogueDefaultEEEEEvvEEEEvNT_6ParamsE --------------------------
	.section	.nv.constant0._ZN7cutlass13device_kernelINS_4gemm6kernel13GemmUniversalIN4cute5tupleIJiiiiEEENS1_10collective13CollectiveMmaINS1_34MainloopSm90TmaGmmaWarpSpecializedILi3ENS5_IJNS4_1CILi2EEESB_NSA_ILi1EEEEEENS1_32KernelTmaWarpSpecializedPingpongEEENS5_IJNSA_ILi64EEENSA_ILi128EEESG_EEENS_10tfloat32_tENS5_IJlSC_lEEESJ_SK_NS4_8TiledMMAINS4_8MMA_AtomIJNS4_4SM904GMMA30MMA_64x128x8_F32TF32TF32_SS_TNILNSO_7ScaleInE1ELSQ_1EEEEEENS4_6LayoutINS5_IJSC_SC_SC_EEENS5_IJNSA_ILi0EEESV_SV_EEEEENS5_IJNS4_10UnderscoreESY_SY_EEEEENS4_23SM90_TMA_LOAD_MULTICASTENS4_14ComposedLayoutINS4_7SwizzleILi3ELi4ELi3EEENS4_18smem_ptr_flag_bitsILi32EEENST_INS5_IJNSA_ILi8EEENSA_ILi32EEEEEENS5_IJS18_SC_EEEEEEEvNS4_8identityES11_S1C_vS1D_EENS_8epilogue10collective6detail29Sm90TmaWarpSpecializedAdapterINS1G_15DefaultEpilogueISJ_SK_SK_NS1F_6thread17LinearCombinationISJ_Li1EffLNS1K_9ScaleType4KindE0ELNS_15FloatRoundStyleE2ESJ_EENS1_15EpilogueDefaultEEEEEvvEEEEvNT_6ParamsE,"a",@progbits
	.sectionflags	@""
	.align	4
.nv.constant0._ZN7cutlass13device_kernelINS_4gemm6kernel13GemmUniversalIN4cute5tupleIJiiiiEEENS1_10collective13CollectiveMmaINS1_34MainloopSm90TmaGmmaWarpSpecializedILi3ENS5_IJNS4_1CILi2EEESB_NSA_ILi1EEEEEENS1_32KernelTmaWarpSpecializedPingpongEEENS5_IJNSA_ILi64EEENSA_ILi128EEESG_EEENS_10tfloat32_tENS5_IJlSC_lEEESJ_SK_NS4_8TiledMMAINS4_8MMA_AtomIJNS4_4SM904GMMA30MMA_64x128x8_F32TF32TF32_SS_TNILNSO_7ScaleInE1ELSQ_1EEEEEENS4_6LayoutINS5_IJSC_SC_SC_EEENS5_IJNSA_ILi0EEESV_SV_EEEEENS5_IJNS4_10UnderscoreESY_SY_EEEEENS4_23SM90_TMA_LOAD_MULTICASTENS4_14ComposedLayoutINS4_7SwizzleILi3ELi4ELi3EEENS4_18smem_ptr_flag_bitsILi32EEENST_INS5_IJNSA_ILi8EEENSA_ILi32EEEEEENS5_IJS18_SC_EEEEEEEvNS4_8identityES11_S1C_vS1D_EENS_8epilogue10collective6detail29Sm90TmaWarpSpecializedAdapterINS1G_15DefaultEpilogueISJ_SK_SK_NS1F_6thread17LinearCombinationISJ_Li1EffLNS1K_9ScaleType4KindE0ELNS_15FloatRoundStyleE2ESJ_EENS1_15EpilogueDefaultEEEEEvvEEEEvNT_6ParamsE:
	.zero		1664


//--------------------- SYMBOLS --------------------------

	.type		.nv.reservedSmem.offset0,@object
	.size		.nv.reservedSmem.offset0,0x4
	.type		__assertfail,@function
